// auto-generated by cutlass_sweep.gemm — config: {"arch": "sm_100", "cluster_m": 2, "cluster_n": 4, "dtype": "fp16", "dtype_b": "fp16", "layout": "nt", "stages": 0, "tile_k": 64, "tile_m": 256, "tile_n": 128}
#include "cutlass/cutlass.h"
#include "cutlass/gemm/collective/collective_builder.hpp"
#include "cutlass/gemm/device/gemm_universal_adapter.h"
#include "cutlass/gemm/kernel/gemm_universal.hpp"
#include "cutlass/epilogue/collective/collective_builder.hpp"

using ElemA = cutlass::half_t;
using ElemB = cutlass::half_t;
using ElemCD = cutlass::half_t;
using Acc  = float;
using TileShape    = cute::Shape<cute::_256, cute::_128, cute::_64>;
using ClusterShape = cute::Shape<cute::_2, cute::_4, cute::_1>;

using CollectiveEpilogue = typename cutlass::epilogue::collective::CollectiveBuilder<
    cutlass::arch::Sm100, cutlass::arch::OpClassTensorOp,
    TileShape, ClusterShape,
    cutlass::epilogue::collective::EpilogueTileAuto,
    Acc, Acc,
    ElemCD, cutlass::layout::RowMajor, 128 / cutlass::sizeof_bits<ElemCD>::value,
    ElemCD, cutlass::layout::RowMajor, 128 / cutlass::sizeof_bits<ElemCD>::value,
    cutlass::epilogue::collective::EpilogueScheduleAuto
  >::CollectiveOp;

using CollectiveMainloop = typename cutlass::gemm::collective::CollectiveBuilder<
    cutlass::arch::Sm100, cutlass::arch::OpClassTensorOp,
    ElemA, cutlass::layout::RowMajor, 128 / cutlass::sizeof_bits<ElemA>::value,
    ElemB, cutlass::layout::ColumnMajor, 128 / cutlass::sizeof_bits<ElemB>::value,
    Acc,
    TileShape, ClusterShape,
    cutlass::gemm::collective::StageCountAutoCarveout<static_cast<int>(sizeof(typename CollectiveEpilogue::SharedStorage))>,
    cutlass::gemm::collective::KernelScheduleAuto
  >::CollectiveOp;

using GemmKernel = cutlass::gemm::kernel::GemmUniversal<
    cute::Shape<int,int,int,int>,
    CollectiveMainloop,
    CollectiveEpilogue
>;
using Gemm = cutlass::gemm::device::GemmUniversalAdapter<GemmKernel>;

// Force the device kernel symbol into the cubin without needing a host main.
auto* _anchor = &cutlass::device_kernel<GemmKernel>;


// ===== COMPILED SASS (sm_100a) =====

	.target	sm_100a

	.elftype	@"ET_EXEC"


//--------------------- .note.nv.tkinfo           --------------------------
	.section	.note.nv.tkinfo,"",@"SHT_NOTE"
	.sectionflags	@"SHF_NOTE_NV_TKINFO"
	.tkinfo
        /*0018*/ 	.word	0x00000002
        /*0030*/ 	.string	""
        /*0030*/ 	.string	"ptxas"
        /*0030*/ 	.string	"Cuda compilation tools, release 13.0, V13.0.88"
        /*0030*/ 	.string	"Build cuda_13.0.r13.0/compiler.36424714_0"
        /*0030*/ 	.string	"-arch sm_100a -m 64 "



//--------------------- .note.nv.cuinfo           --------------------------
	.section	.note.nv.cuinfo,"",@"SHT_NOTE"
	.sectionflags	@"SHF_NOTE_NV_CUINFO"
        /*0018*/ 	.short	0x0002
        /*001a*/ 	.short	0x0064
        /*001c*/ 	.short	0x0082
	.zero		2


//--------------------- .nv.info                  --------------------------
	.section	.nv.info,"",@"SHT_CUDA_INFO"
	.align	4


	//----- nvinfo : EIATTR_REGCOUNT
	.align		4
        /*0000*/ 	.byte	0x04, 0x2f
        /*0002*/ 	.short	(.L_19 - .L_18)
	.align		4
.L_18:
        /*0004*/ 	.word	index@(_ZN7cutlass13device_kernelINS_4gemm6kernel13GemmUniversalIN4cute5tupleIJiiiiEEENS1_10collective13CollectiveMmaINS1_35MainloopSm100TmaUmmaWarpSpecializedILi8ELi2ELi4ENS5_IJNS4_1CILi2EEENSA_ILi4EEENSA_ILi1EEEEEEEENS5_IJNSA_ILi256EEENSA_ILi128EEENSA_ILi64EEEEEENS_6half_tENS5_IJlSD_lEEESK_SL_NS4_8TiledMMAINS4_8MMA_AtomIJNS4_26SM100_MMA_F16BF16_2x1SM_SSISK_SK_fLi256ELi128ELNS4_4UMMA5MajorE0ELSQ_0ELNSP_7ScaleInE0ELSR_0EEEEEENS4_6LayoutINS5_IJSD_SD_SD_EEENS5_IJNSA_ILi0EEESW_SW_EEEEENS5_IJNS4_10UnderscoreESZ_SZ_EEEEENS4_28SM100_TMA_2SM_LOAD_MULTICASTENS4_14ComposedLayoutINS4_7SwizzleILi3ELi4ELi3EEENS4_18smem_ptr_flag_bitsILi16EEENSU_INS5_IJNSA_ILi8EEESI_EEENS5_IJSI_SD_EEEEEEEvNS4_8identityENS4_18SM100_TMA_2SM_LOADES1C_vS1D_EENS_8epilogue10collective18CollectiveEpilogueINS1G_23Sm100TmaWarpSpecializedILi4ELi2ELi32ELb1ELb0EEEJNS5_IJSH_SH_SI_EEENS5_IJNSU_ISH_SD_EENSU_INSA_ILi32EEESD_EEEEESK_SL_SK_SL_NS1G_6fusion15FusionCallbacksIS1K_NS1Q_17LinearCombinationISK_fSK_fLNS_15FloatRoundStyleE2EEES1L_S1P_JEEENS4_5SM1004TMEM4LOAD26SM100_TMEM_LOAD_32dp32b32xENS4_13SM90_TMA_LOADENS13_INS14_ILi2ELi4ELi3EEES17_NSU_INS5_IJS18_S1N_EEENS5_IJS1N_SD_EEEEEEENS4_39AutoVectorizingCopyWithAssumedAlignmentILi128EEENS4_14SM90_TMA_STOREES25_S27_S27_EEEvvEEEEvNT_6ParamsE)
        /*0008*/ 	.word	0x0000007a


	//----- nvinfo : EIATTR_FRAME_SIZE
	.align		4
.L_19:
        /*000c*/ 	.byte	0x04, 0x11
        /*000e*/ 	.short	(.L_21 - .L_20)
	.align		4
.L_20:
        /*0010*/ 	.word	index@($__internal_2_$__cuda_sm10x_tcgen05_guardrail_trap_unallocated_columns_being_dealloced)
        /*0014*/ 	.word	0x00000000


	//----- nvinfo : EIATTR_FRAME_SIZE
	.align		4
.L_21:
        /*0018*/ 	.byte	0x04, 0x11
        /*001a*/ 	.short	(.L_23 - .L_22)
	.align		4
.L_22:
        /*001c*/ 	.word	index@($__internal_1_$__cuda_sm10x_tcgen05_guardrail_trap_phase_invalid_during_alloc)
        /*0020*/ 	.word	0x00000000


	//----- nvinfo : EIATTR_FRAME_SIZE
	.align		4
.L_23:
        /*0024*/ 	.byte	0x04, 0x11
        /*0026*/ 	.short	(.L_25 - .L_24)
	.align		4
.L_24:
        /*0028*/ 	.word	index@($__internal_0_$__cuda_sm10x_tcgen05_guardrail_trap_col_being_dealloced_not_returned_by_alloc)
        /*002c*/ 	.word	0x00000000


	//----- nvinfo : EIATTR_FRAME_SIZE
	.align		4
.L_25:
        /*0030*/ 	.byte	0x04, 0x11
        /*0032*/ 	.short	(.L_27 - .L_26)
	.align		4
.L_26:
        /*0034*/ 	.word	index@(_ZN7cutlass13device_kernelINS_4gemm6kernel13GemmUniversalIN4cute5tupleIJiiiiEEENS1_10collective13CollectiveMmaINS1_35MainloopSm100TmaUmmaWarpSpecializedILi8ELi2ELi4ENS5_IJNS4_1CILi2EEENSA_ILi4EEENSA_ILi1EEEEEEEENS5_IJNSA_ILi256EEENSA_ILi128EEENSA_ILi64EEEEEENS_6half_tENS5_IJlSD_lEEESK_SL_NS4_8TiledMMAINS4_8MMA_AtomIJNS4_26SM100_MMA_F16BF16_2x1SM_SSISK_SK_fLi256ELi128ELNS4_4UMMA5MajorE0ELSQ_0ELNSP_7ScaleInE0ELSR_0EEEEEENS4_6LayoutINS5_IJSD_SD_SD_EEENS5_IJNSA_ILi0EEESW_SW_EEEEENS5_IJNS4_10UnderscoreESZ_SZ_EEEEENS4_28SM100_TMA_2SM_LOAD_MULTICASTENS4_14ComposedLayoutINS4_7SwizzleILi3ELi4ELi3EEENS4_18smem_ptr_flag_bitsILi16EEENSU_INS5_IJNSA_ILi8EEESI_EEENS5_IJSI_SD_EEEEEEEvNS4_8identityENS4_18SM100_TMA_2SM_LOADES1C_vS1D_EENS_8epilogue10collective18CollectiveEpilogueINS1G_23Sm100TmaWarpSpecializedILi4ELi2ELi32ELb1ELb0EEEJNS5_IJSH_SH_SI_EEENS5_IJNSU_ISH_SD_EENSU_INSA_ILi32EEESD_EEEEESK_SL_SK_SL_NS1G_6fusion15FusionCallbacksIS1K_NS1Q_17LinearCombinationISK_fSK_fLNS_15FloatRoundStyleE2EEES1L_S1P_JEEENS4_5SM1004TMEM4LOAD26SM100_TMEM_LOAD_32dp32b32xENS4_13SM90_TMA_LOADENS13_INS14_ILi2ELi4ELi3EEES17_NSU_INS5_IJS18_S1N_EEENS5_IJS1N_SD_EEEEEEENS4_39AutoVectorizingCopyWithAssumedAlignmentILi128EEENS4_14SM90_TMA_STOREES25_S27_S27_EEEvvEEEEvNT_6ParamsE)
        /*0038*/ 	.word	0x00000000


	//----- nvinfo : EIATTR_MIN_STACK_SIZE
	.align		4
.L_27:
        /*003c*/ 	.byte	0x04, 0x12
        /*003e*/ 	.short	(.L_29 - .L_28)
	.align		4
.L_28:
        /*0040*/ 	.word	index@(_ZN7cutlass13device_kernelINS_4gemm6kernel13GemmUniversalIN4cute5tupleIJiiiiEEENS1_10collective13CollectiveMmaINS1_35MainloopSm100TmaUmmaWarpSpecializedILi8ELi2ELi4ENS5_IJNS4_1CILi2EEENSA_ILi4EEENSA_ILi1EEEEEEEENS5_IJNSA_ILi256EEENSA_ILi128EEENSA_ILi64EEEEEENS_6half_tENS5_IJlSD_lEEESK_SL_NS4_8TiledMMAINS4_8MMA_AtomIJNS4_26SM100_MMA_F16BF16_2x1SM_SSISK_SK_fLi256ELi128ELNS4_4UMMA5MajorE0ELSQ_0ELNSP_7ScaleInE0ELSR_0EEEEEENS4_6LayoutINS5_IJSD_SD_SD_EEENS5_IJNSA_ILi0EEESW_SW_EEEEENS5_IJNS4_10UnderscoreESZ_SZ_EEEEENS4_28SM100_TMA_2SM_LOAD_MULTICASTENS4_14ComposedLayoutINS4_7SwizzleILi3ELi4ELi3EEENS4_18smem_ptr_flag_bitsILi16EEENSU_INS5_IJNSA_ILi8EEESI_EEENS5_IJSI_SD_EEEEEEEvNS4_8identityENS4_18SM100_TMA_2SM_LOADES1C_vS1D_EENS_8epilogue10collective18CollectiveEpilogueINS1G_23Sm100TmaWarpSpecializedILi4ELi2ELi32ELb1ELb0EEEJNS5_IJSH_SH_SI_EEENS5_IJNSU_ISH_SD_EENSU_INSA_ILi32EEESD_EEEEESK_SL_SK_SL_NS1G_6fusion15FusionCallbacksIS1K_NS1Q_17LinearCombinationISK_fSK_fLNS_15FloatRoundStyleE2EEES1L_S1P_JEEENS4_5SM1004TMEM4LOAD26SM100_TMEM_LOAD_32dp32b32xENS4_13SM90_TMA_LOADENS13_INS14_ILi2ELi4ELi3EEES17_NSU_INS5_IJS18_S1N_EEENS5_IJS1N_SD_EEEEEEENS4_39AutoVectorizingCopyWithAssumedAlignmentILi128EEENS4_14SM90_TMA_STOREES25_S27_S27_EEEvvEEEEvNT_6ParamsE)
        /*0044*/ 	.word	0x00000000
.L_29:


//--------------------- .nv.compat                --------------------------
	.section	.nv.compat,"",@"SHT_CUDA_COMPAT_INFO"
	.align	4
        /*0000*/ 	.byte	0x02, 0x09, 0x01, 0x00, 0x02, 0x02, 0x02, 0x00, 0x02, 0x05, 0x05, 0x00, 0x03, 0x07, 0x01, 0x01
        /*0010*/ 	.byte	0x02, 0x03, 0x01, 0x00, 0x02, 0x06, 0x01, 0x00, 0x04, 0x0b, 0x08, 0x00, 0x09, 0x00, 0x00, 0x00
        /*0020*/ 	.byte	0x00, 0x00, 0x00, 0x00


//--------------------- .nv.info._ZN7cutlass13device_kernelINS_4gemm6kernel13GemmUniversalIN4cute5tupleIJiiiiEEENS1_10collective13CollectiveMmaINS1_35MainloopSm100TmaUmmaWarpSpecializedILi8ELi2ELi4ENS5_IJNS4_1CILi2EEENSA_ILi4EEENSA_ILi1EEEEEEEENS5_IJNSA_ILi256EEENSA_ILi128EEENSA_ILi64EEEEEENS_6half_tENS5_IJlSD_lEEESK_SL_NS4_8TiledMMAINS4_8MMA_AtomIJNS4_26SM100_MMA_F16BF16_2x1SM_SSISK_SK_fLi256ELi128ELNS4_4UMMA5MajorE0ELSQ_0ELNSP_7ScaleInE0ELSR_0EEEEEENS4_6LayoutINS5_IJSD_SD_SD_EEENS5_IJNSA_ILi0EEESW_SW_EEEEENS5_IJNS4_10UnderscoreESZ_SZ_EEEEENS4_28SM100_TMA_2SM_LOAD_MULTICASTENS4_14ComposedLayoutINS4_7SwizzleILi3ELi4ELi3EEENS4_18smem_ptr_flag_bitsILi16EEENSU_INS5_IJNSA_ILi8EEESI_EEENS5_IJSI_SD_EEEEEEEvNS4_8identityENS4_18SM100_TMA_2SM_LOADES1C_vS1D_EENS_8epilogue10collective18CollectiveEpilogueINS1G_23Sm100TmaWarpSpecializedILi4ELi2ELi32ELb1ELb0EEEJNS5_IJSH_SH_SI_EEENS5_IJNSU_ISH_SD_EENSU_INSA_ILi32EEESD_EEEEESK_SL_SK_SL_NS1G_6fusion15FusionCallbacksIS1K_NS1Q_17LinearCombinationISK_fSK_fLNS_15FloatRoundStyleE2EEES1L_S1P_JEEENS4_5SM1004TMEM4LOAD26SM100_TMEM_LOAD_32dp32b32xENS4_13SM90_TMA_LOADENS13_INS14_ILi2ELi4ELi3EEES17_NSU_INS5_IJS18_S1N_EEENS5_IJS1N_SD_EEEEEEENS4_39AutoVectorizingCopyWithAssumedAlignmentILi128EEENS4_14SM90_TMA_STOREES25_S27_S27_EEEvvEEEEvNT_6ParamsE --------------------------
	.section	.nv.info._ZN7cutlass13device_kernelINS_4gemm6kernel13GemmUniversalIN4cute5tupleIJiiiiEEENS1_10collective13CollectiveMmaINS1_35MainloopSm100TmaUmmaWarpSpecializedILi8ELi2ELi4ENS5_IJNS4_1CILi2EEENSA_ILi4EEENSA_ILi1EEEEEEEENS5_IJNSA_ILi256EEENSA_ILi128EEENSA_ILi64EEEEEENS_6half_tENS5_IJlSD_lEEESK_SL_NS4_8TiledMMAINS4_8MMA_AtomIJNS4_26SM100_MMA_F16BF16_2x1SM_SSISK_SK_fLi256ELi128ELNS4_4UMMA5MajorE0ELSQ_0ELNSP_7ScaleInE0ELSR_0EEEEEENS4_6LayoutINS5_IJSD_SD_SD_EEENS5_IJNSA_ILi0EEESW_SW_EEEEENS5_IJNS4_10UnderscoreESZ_SZ_EEEEENS4_28SM100_TMA_2SM_LOAD_MULTICASTENS4_14ComposedLayoutINS4_7SwizzleILi3ELi4ELi3EEENS4_18smem_ptr_flag_bitsILi16EEENSU_INS5_IJNSA_ILi8EEESI_EEENS5_IJSI_SD_EEEEEEEvNS4_8identityENS4_18SM100_TMA_2SM_LOADES1C_vS1D_EENS_8epilogue10collective18CollectiveEpilogueINS1G_23Sm100TmaWarpSpecializedILi4ELi2ELi32ELb1ELb0EEEJNS5_IJSH_SH_SI_EEENS5_IJNSU_ISH_SD_EENSU_INSA_ILi32EEESD_EEEEESK_SL_SK_SL_NS1G_6fusion15FusionCallbacksIS1K_NS1Q_17LinearCombinationISK_fSK_fLNS_15FloatRoundStyleE2EEES1L_S1P_JEEENS4_5SM1004TMEM4LOAD26SM100_TMEM_LOAD_32dp32b32xENS4_13SM90_TMA_LOADENS13_INS14_ILi2ELi4ELi3EEES17_NSU_INS5_IJS18_S1N_EEENS5_IJS1N_SD_EEEEEEENS4_39AutoVectorizingCopyWithAssumedAlignmentILi128EEENS4_14SM90_TMA_STOREES25_S27_S27_EEEvvEEEEvNT_6ParamsE,"",@"SHT_CUDA_INFO"
	.sectionflags	@""
	.align	4


	//----- nvinfo : EIATTR_CUDA_API_VERSION
	.align		4
        /*0000*/ 	.byte	0x04, 0x37
        /*0002*/ 	.short	(.L_31 - .L_30)
.L_30:
        /*0004*/ 	.word	0x00000082


	//----- nvinfo : EIATTR_KPARAM_INFO
	.align		4
.L_31:
        /*0008*/ 	.byte	0x04, 0x17
        /*000a*/ 	.short	(.L_33 - .L_32)
.L_32:
        /*000c*/ 	.word	0x00000000
        /*0010*/ 	.short	0x0000
        /*0012*/ 	.short	0x0000
        /*0014*/ 	.byte	0x00, 0xf0, 0x01, 0x20


	//----- nvinfo : EIATTR_AT_ENTRY_FRAGMENTS
	.align		4
.L_33:
        /*0018*/ 	.byte	0x04, 0x4f
        /*001a*/ 	.short	(.L_35 - .L_34)


	//   ....[0]....
.L_34:
        /*001c*/ 	.word	0x00000007


	//----- nvinfo : EIATTR_RESERVED_SMEM_USED
	.align		4
.L_35:
        /*0020*/ 	.byte	0x01, 0x41
	.zero		2


	//----- nvinfo : EIATTR_SPARSE_MMA_MASK
	.align		4
        /*0024*/ 	.byte	0x03, 0x50
        /*0026*/ 	.short	0x0000


	//----- nvinfo : EIATTR_TCGEN05_2CTA_USED
	.align		4
        /*0028*/ 	.byte	0x01, 0x52
	.zero		2


	//----- nvinfo : EIATTR_MAXREG_COUNT
	.align		4
        /*002c*/ 	.byte	0x03, 0x1b
        /*002e*/ 	.short	0x00ff


	//----- nvinfo : EIATTR_NUM_BARRIERS
	.align		4
        /*0030*/ 	.byte	0x02, 0x4c
        /*0032*/ 	.byte	0x07
	.zero		1


	//----- nvinfo : EIATTR_EXTERNS
	.align		4
        /*0034*/ 	.byte	0x04, 0x0f
        /*0036*/ 	.short	(.L_37 - .L_36)


	//   ....[0]....
	.align		4
.L_36:
        /*0038*/ 	.word	index@(__assertfail)


	//----- nvinfo : EIATTR_MERCURY_ISA_VERSION
	.align		4
.L_37:
        /*003c*/ 	.byte	0x03, 0x5f
        /*003e*/ 	.short	0x0101


	//----- nvinfo : EIATTR_INT_WARP_WIDE_INSTR_OFFSETS
	.align		4
        /*0040*/ 	.byte	0x04, 0x31
        /*0042*/ 	.short	(.L_39 - .L_38)


	//   ....[0]....
.L_38:
        /*0044*/ 	.word	0x00000e50


	//   ....[1]....
        /*0048*/ 	.word	0x00000f00


	//   ....[2]....
        /*004c*/ 	.word	0x000046e0


	//   ....[3]....
        /*0050*/ 	.word	0x00004700


	//   ....[4]....
        /*0054*/ 	.word	0x00004730


	//   ....[5]....
        /*0058*/ 	.word	0x000052b0


	//   ....[6]....
        /*005c*/ 	.word	0x00005320


	//   ....[7]....
        /*0060*/ 	.word	0x000053f0


	//   ....[8]....
        /*0064*/ 	.word	0x00005470


	//   ....[9]....
        /*0068*/ 	.word	0x00005560


	//   ....[10]....
        /*006c*/ 	.word	0x000055e0


	//   ....[11]....
        /*0070*/ 	.word	0x000056c0


	//   ....[12]....
        /*0074*/ 	.word	0x00005770


	//----- nvinfo : EIATTR_COOP_GROUP_MASK_REGIDS
	.align		4
.L_39:
        /*0078*/ 	.byte	0x04, 0x29
        /*007a*/ 	.short	(.L_41 - .L_40)


	//   ....[0]....
.L_40:
        /*007c*/ 	.word	0xffffffff


	//   ....[1]....
        /*0080*/ 	.word	0xffffffff


	//   ....[2]....
        /*0084*/ 	.word	0xffffffff


	//   ....[3]....
        /*0088*/ 	.word	0xffffffff


	//   ....[4]....
        /*008c*/ 	.word	0xffffffff


	//   ....[5]....
        /*0090*/ 	.word	0xffffffff


	//   ....[6]....
        /*0094*/ 	.word	0xffffffff


	//   ....[7]....
        /*0098*/ 	.word	0xffffffff


	//   ....[8]....
        /*009c*/ 	.word	0xffffffff


	//   ....[9]....
        /*00a0*/ 	.word	0xffffffff


	//   ....[10]....
        /*00a4*/ 	.word	0xffffffff


	//   ....[11]....
        /*00a8*/ 	.word	0xffffffff


	//   ....[12]....
        /*00ac*/ 	.word	0xffffffff


	//   ....[13]....
        /*00b0*/ 	.word	0xffffffff


	//----- nvinfo : EIATTR_COOP_GROUP_INSTR_OFFSETS
	.align		4
.L_41:
        /*00b4*/ 	.byte	0x04, 0x28
        /*00b6*/ 	.short	(.L_43 - .L_42)


	//   ....[0]....
.L_42:
        /*00b8*/ 	.word	0x000000b0


	//   ....[1]....
        /*00bc*/ 	.word	0x00000510


	//   ....[2]....
        /*00c0*/ 	.word	0x00000760


	//   ....[3]....
        /*00c4*/ 	.word	0x00000900


	//   ....[4]....
        /*00c8*/ 	.word	0x00000a00


	//   ....[5]....
        /*00cc*/ 	.word	0x00000b70


	//   ....[6]....
        /*00d0*/ 	.word	0x00000d10


	//   ....[7]....
        /*00d4*/ 	.word	0x00000f70


	//   ....[8]....
        /*00d8*/ 	.word	0x00002390


	//   ....[9]....
        /*00dc*/ 	.word	0x000034c0


	//   ....[10]....
        /*00e0*/ 	.word	0x00003990


	//   ....[11]....
        /*00e4*/ 	.word	0x000039c0


	//   ....[12]....
        /*00e8*/ 	.word	0x000045e0


	//   ....[13]....
        /*00ec*/ 	.word	0x000047f0


	//----- nvinfo : EIATTR_VRC_CTA_INIT_COUNT
	.align		4
.L_43:
        /*00f0*/ 	.byte	0x02, 0x4a
        /*00f2*/ 	.byte	0x80
	.zero		1


	//----- nvinfo : EIATTR_SYSCALL_OFFSETS
	.align		4
        /*00f4*/ 	.byte	0x04, 0x46
        /*00f6*/ 	.short	(.L_45 - .L_44)


	//   ....[0]....
.L_44:
        /*00f8*/ 	.word	0x000063e0


	//   ....[1]....
        /*00fc*/ 	.word	0x000064d0


	//   ....[2]....
        /*0100*/ 	.word	0x00006c30


	//   ....[3]....
        /*0104*/ 	.word	0x000078b0


	//   ....[4]....
        /*0108*/ 	.word	0x00008500


	//   ....[5]....
        /*010c*/ 	.word	0x00009140


	//----- nvinfo : EIATTR_MBARRIER_INSTR_OFFSETS
	.align		4
.L_45:
        /*0110*/ 	.byte	0x04, 0x39
        /*0112*/ 	.short	(.L_47 - .L_46)


	//   ....[0]....
.L_46:
        /*0114*/ 	.word	0x00000650
        /*0118*/ 	.word	0x000000ff
        /*011c*/ 	.word	0x00000000
        /*0120*/ 	.short	0x0100
        /*0122*/ 	.byte	0x04
	.zero		1


	//   ....[1]....
        /*0124*/ 	.word	0x00000660
        /*0128*/ 	.word	0x000000ff
        /*012c*/ 	.word	0x00000040
        /*0130*/ 	.short	0x0100
        /*0132*/ 	.byte	0x04
	.zero		1


	//   ....[2]....
        /*0134*/ 	.word	0x00000670
        /*0138*/ 	.word	0x000000ff
        /*013c*/ 	.word	0x00000008
        /*0140*/ 	.short	0x0100
        /*0142*/ 	.byte	0x04
	.zero		1


	//   ....[3]....
        /*0144*/ 	.word	0x00000680
        /*0148*/ 	.word	0x000000ff
        /*014c*/ 	.word	0x00000048
        /*0150*/ 	.short	0x0100
        /*0152*/ 	.byte	0x04
	.zero		1


	//   ....[4]....
        /*0154*/ 	.word	0x00000690
        /*0158*/ 	.word	0x000000ff
        /*015c*/ 	.word	0x00000010
        /*0160*/ 	.short	0x0100
        /*0162*/ 	.byte	0x04
	.zero		1


	//   ....[5]....
        /*0164*/ 	.word	0x000006a0
        /*0168*/ 	.word	0x000000ff
        /*016c*/ 	.word	0x00000050
        /*0170*/ 	.short	0x0100
        /*0172*/ 	.byte	0x04
	.zero		1


	//   ....[6]....
        /*0174*/ 	.word	0x000006b0
        /*0178*/ 	.word	0x000000ff
        /*017c*/ 	.word	0x00000018
        /*0180*/ 	.short	0x0100
        /*0182*/ 	.byte	0x04
	.zero		1


	//   ....[7]....
        /*0184*/ 	.word	0x000006c0
        /*0188*/ 	.word	0x000000ff
        /*018c*/ 	.word	0x00000058
        /*0190*/ 	.short	0x0100
        /*0192*/ 	.byte	0x04
	.zero		1


	//   ....[8]....
        /*0194*/ 	.word	0x000006d0
        /*0198*/ 	.word	0x000000ff
        /*019c*/ 	.word	0x00000020
        /*01a0*/ 	.short	0x0100
        /*01a2*/ 	.byte	0x04
	.zero		1


	//   ....[9]....
        /*01a4*/ 	.word	0x000006e0
        /*01a8*/ 	.word	0x000000ff
        /*01ac*/ 	.word	0x00000060
        /*01b0*/ 	.short	0x0100
        /*01b2*/ 	.byte	0x04
	.zero		1


	//   ....[10]....
        /*01b4*/ 	.word	0x000006f0
        /*01b8*/ 	.word	0x000000ff
        /*01bc*/ 	.word	0x00000028
        /*01c0*/ 	.short	0x0100
        /*01c2*/ 	.byte	0x04
	.zero		1


	//   ....[11]....
        /*01c4*/ 	.word	0x00000700
        /*01c8*/ 	.word	0x000000ff
        /*01cc*/ 	.word	0x00000068
        /*01d0*/ 	.short	0x0100
        /*01d2*/ 	.byte	0x04
	.zero		1


	//   ....[12]....
        /*01d4*/ 	.word	0x00000710
        /*01d8*/ 	.word	0x000000ff
        /*01dc*/ 	.word	0x00000030
        /*01e0*/ 	.short	0x0100
        /*01e2*/ 	.byte	0x04
	.zero		1


	//   ....[13]....
        /*01e4*/ 	.word	0x00000720
        /*01e8*/ 	.word	0x000000ff
        /*01ec*/ 	.word	0x00000070
        /*01f0*/ 	.short	0x0100
        /*01f2*/ 	.byte	0x04
	.zero		1


	//   ....[14]....
        /*01f4*/ 	.word	0x00000730
        /*01f8*/ 	.word	0x000000ff
        /*01fc*/ 	.word	0x00000038
        /*0200*/ 	.short	0x0100
        /*0202*/ 	.byte	0x04
	.zero		1


	//   ....[15]....
        /*0204*/ 	.word	0x00000740
        /*0208*/ 	.word	0x000000ff
        /*020c*/ 	.word	0x00000078
        /*0210*/ 	.short	0x0100
        /*0212*/ 	.byte	0x04
	.zero		1


	//   ....[16]....
        /*0214*/ 	.word	0x00000870
        /*0218*/ 	.word	0x000000ff
        /*021c*/ 	.word	0x00000080
        /*0220*/ 	.short	0x0100
        /*0222*/ 	.byte	0x04
	.zero		1


	//   ....[17]....
        /*0224*/ 	.word	0x00000880
        /*0228*/ 	.word	0x000000ff
        /*022c*/ 	.word	0x000000a0
        /*0230*/ 	.short	0x0100
        /*0232*/ 	.byte	0x04
	.zero		1


	//   ....[18]....
        /*0234*/ 	.word	0x00000890
        /*0238*/ 	.word	0x000000ff
        /*023c*/ 	.word	0x00000088
        /*0240*/ 	.short	0x0100
        /*0242*/ 	.byte	0x04
	.zero		1


	//   ....[19]....
        /*0244*/ 	.word	0x000008a0
        /*0248*/ 	.word	0x000000ff
        /*024c*/ 	.word	0x000000a8
        /*0250*/ 	.short	0x0100
        /*0252*/ 	.byte	0x04
	.zero		1


	//   ....[20]....
        /*0254*/ 	.word	0x000008b0
        /*0258*/ 	.word	0x000000ff
        /*025c*/ 	.word	0x00000090
        /*0260*/ 	.short	0x0100
        /*0262*/ 	.byte	0x04
	.zero		1


	//   ....[21]....
        /*0264*/ 	.word	0x000008c0
        /*0268*/ 	.word	0x000000ff
        /*026c*/ 	.word	0x000000b0
        /*0270*/ 	.short	0x0100
        /*0272*/ 	.byte	0x04
	.zero		1


	//   ....[22]....
        /*0274*/ 	.word	0x000008d0
        /*0278*/ 	.word	0x000000ff
        /*027c*/ 	.word	0x00000098
        /*0280*/ 	.short	0x0100
        /*0282*/ 	.byte	0x04
	.zero		1


	//   ....[23]....
        /*0284*/ 	.word	0x000008e0
        /*0288*/ 	.word	0x000000ff
        /*028c*/ 	.word	0x000000b8
        /*0290*/ 	.short	0x0100
        /*0292*/ 	.byte	0x04
	.zero		1


	//   ....[24]....
        /*0294*/ 	.word	0x000009d0
        /*0298*/ 	.word	0x000000ff
        /*029c*/ 	.word	0x000000c0
        /*02a0*/ 	.short	0x0100
        /*02a2*/ 	.byte	0x06
	.zero		1


	//   ....[25]....
        /*02a4*/ 	.word	0x000009e0
        /*02a8*/ 	.word	0x000000ff
        /*02ac*/ 	.word	0x000000c8
        /*02b0*/ 	.short	0x0100
        /*02b2*/ 	.byte	0x06
	.zero		1


	//   ....[26]....
        /*02b4*/ 	.word	0x00000b20
        /*02b8*/ 	.word	0x000000ff
        /*02bc*/ 	.word	0x000000d0
        /*02c0*/ 	.short	0x0100
        /*02c2*/ 	.byte	0x06
	.zero		1


	//   ....[27]....
        /*02c4*/ 	.word	0x00000b30
        /*02c8*/ 	.word	0x000000ff
        /*02cc*/ 	.word	0x000000e0
        /*02d0*/ 	.short	0x0100
        /*02d2*/ 	.byte	0x06
	.zero		1


	//   ....[28]....
        /*02d4*/ 	.word	0x00000b40
        /*02d8*/ 	.word	0x000000ff
        /*02dc*/ 	.word	0x000000d8
        /*02e0*/ 	.short	0x0100
        /*02e2*/ 	.byte	0x06
	.zero		1


	//   ....[29]....
        /*02e4*/ 	.word	0x00000b50
        /*02e8*/ 	.word	0x000000ff
        /*02ec*/ 	.word	0x000000e8
        /*02f0*/ 	.short	0x0100
        /*02f2*/ 	.byte	0x06
	.zero		1


	//   ....[30]....
        /*02f4*/ 	.word	0x00000c80
        /*02f8*/ 	.word	0x000000ff
        /*02fc*/ 	.word	0x000000f0
        /*0300*/ 	.short	0x0100
        /*0302*/ 	.byte	0x04
	.zero		1


	//   ....[31]....
        /*0304*/ 	.word	0x00000c90
        /*0308*/ 	.word	0x000000ff
        /*030c*/ 	.word	0x00000110
        /*0310*/ 	.short	0x0100
        /*0312*/ 	.byte	0x04
	.zero		1


	//   ....[32]....
        /*0314*/ 	.word	0x00000ca0
        /*0318*/ 	.word	0x000000ff
        /*031c*/ 	.word	0x000000f8
        /*0320*/ 	.short	0x0100
        /*0322*/ 	.byte	0x04
	.zero		1


	//   ....[33]....
        /*0324*/ 	.word	0x00000cb0
        /*0328*/ 	.word	0x000000ff
        /*032c*/ 	.word	0x00000118
        /*0330*/ 	.short	0x0100
        /*0332*/ 	.byte	0x04
	.zero		1


	//   ....[34]....
        /*0334*/ 	.word	0x00000cc0
        /*0338*/ 	.word	0x000000ff
        /*033c*/ 	.word	0x00000100
        /*0340*/ 	.short	0x0100
        /*0342*/ 	.byte	0x04
	.zero		1


	//   ....[35]....
        /*0344*/ 	.word	0x00000cd0
        /*0348*/ 	.word	0x000000ff
        /*034c*/ 	.word	0x00000120
        /*0350*/ 	.short	0x0100
        /*0352*/ 	.byte	0x04
	.zero		1


	//   ....[36]....
        /*0354*/ 	.word	0x00000ce0
        /*0358*/ 	.word	0x000000ff
        /*035c*/ 	.word	0x00000108
        /*0360*/ 	.short	0x0100
        /*0362*/ 	.byte	0x04
	.zero		1


	//   ....[37]....
        /*0364*/ 	.word	0x00000cf0
        /*0368*/ 	.word	0x000000ff
        /*036c*/ 	.word	0x00000128
        /*0370*/ 	.short	0x0100
        /*0372*/ 	.byte	0x04
	.zero		1


	//   ....[38]....
        /*0374*/ 	.word	0x00000df0
        /*0378*/ 	.word	0x000000ff
        /*037c*/ 	.word	0x00000130
        /*0380*/ 	.short	0x0100
        /*0382*/ 	.byte	0x04
	.zero		1


	//   ....[39]....
        /*0384*/ 	.word	0x00000e00
        /*0388*/ 	.word	0x000000ff
        /*038c*/ 	.word	0x00000140
        /*0390*/ 	.short	0x0100
        /*0392*/ 	.byte	0x04
	.zero		1


	//   ....[40]....
        /*0394*/ 	.word	0x00000e10
        /*0398*/ 	.word	0x000000ff
        /*039c*/ 	.word	0x00000138
        /*03a0*/ 	.short	0x0100
        /*03a2*/ 	.byte	0x04
	.zero		1


	//   ....[41]....
        /*03a4*/ 	.word	0x00000e20
        /*03a8*/ 	.word	0x000000ff
        /*03ac*/ 	.word	0x00000148
        /*03b0*/ 	.short	0x0100
        /*03b2*/ 	.byte	0x04
	.zero		1


	//   ....[42]....
        /*03b4*/ 	.word	0x00000f20
        /*03b8*/ 	.word	0x000000ff
        /*03bc*/ 	.word	0x00000150
        /*03c0*/ 	.short	0x0100
        /*03c2*/ 	.byte	0x06
	.zero		1


	//   ....[43]....
        /*03c4*/ 	.word	0x00001bd0
        /*03c8*/ 	.word	0x00000000
        /*03cc*/ 	.word	0x00000140
        /*03d0*/ 	.short	0x010a
        /*03d2*/ 	.byte	0xff
	.zero		1


	//   ....[44]....
        /*03d4*/ 	.word	0x00001bf0
        /*03d8*/ 	.word	0x00000000
        /*03dc*/ 	.word	0x00000130
        /*03e0*/ 	.short	0x0101
        /*03e2*/ 	.byte	0xff
	.zero		1


	//   ....[45]....
        /*03e4*/ 	.word	0x00001ca0
        /*03e8*/ 	.word	0x000000ff
        /*03ec*/ 	.word	0x00000040
        /*03f0*/ 	.short	0x010a
        /*03f2*/ 	.byte	0x04
	.zero		1


	//   ....[46]....
        /*03f4*/ 	.word	0x00001d70
        /*03f8*/ 	.word	0x000000ff
        /*03fc*/ 	.word	0x00000040
        /*0400*/ 	.short	0x010a
        /*0402*/ 	.byte	0x21
	.zero		1


	//   ....[47]....
        /*0404*/ 	.word	0x00001f20
        /*0408*/ 	.word	0x000000ff
        /*040c*/ 	.word	0x00000040
        /*0410*/ 	.short	0x010a
        /*0412*/ 	.byte	0x05
	.zero		1


	//   ....[48]....
        /*0414*/ 	.word	0x00002040
        /*0418*/ 	.word	0x000000ff
        /*041c*/ 	.word	0x000000c8
        /*0420*/ 	.short	0x0101
        /*0422*/ 	.byte	0x0d
	.zero		1


	//   ....[49]....
        /*0424*/ 	.word	0x00002060
        /*0428*/ 	.word	0x000000ff
        /*042c*/ 	.word	0x00000040
        /*0430*/ 	.short	0x010a
        /*0432*/ 	.byte	0x04
	.zero		1


	//   ....[50]....
        /*0434*/ 	.word	0x000020e0
        /*0438*/ 	.word	0x000000ff
        /*043c*/ 	.word	0x00000040
        /*0440*/ 	.short	0x010a
        /*0442*/ 	.byte	0x11
	.zero		1


	//   ....[51]....
        /*0444*/ 	.word	0x00002280
        /*0448*/ 	.word	0x000000ff
        /*044c*/ 	.word	0x00000040
        /*0450*/ 	.short	0x010a
        /*0452*/ 	.byte	0x05
	.zero		1


	//   ....[52]....
        /*0454*/ 	.word	0x000023c0
        /*0458*/ 	.word	0x00000003
        /*045c*/ 	.word	0x000000d0
        /*0460*/ 	.short	0x010a
        /*0462*/ 	.byte	0xff
	.zero		1


	//   ....[53]....
        /*0464*/ 	.word	0x00002510
        /*0468*/ 	.word	0x00000000
        /*046c*/ 	.word	0x00000000
        /*0470*/ 	.short	0x0101
        /*0472*/ 	.byte	0xff
	.zero		1


	//   ....[54]....
        /*0474*/ 	.word	0x00002ad0
        /*0478*/ 	.word	0x000000ff
        /*047c*/ 	.word	0x00000000
        /*0480*/ 	.short	0x010a
        /*0482*/ 	.byte	0x04
	.zero		1


	//   ....[55]....
        /*0484*/ 	.word	0x00002b60
        /*0488*/ 	.word	0x000000ff
        /*048c*/ 	.word	0x00000000
        /*0490*/ 	.short	0x010a
        /*0492*/ 	.byte	0x05
	.zero		1


	//   ....[56]....
        /*0494*/ 	.word	0x00002bf0
        /*0498*/ 	.word	0x000000ff
        /*049c*/ 	.word	0x00000000
        /*04a0*/ 	.short	0x010a
        /*04a2*/ 	.byte	0x05
	.zero		1


	//   ....[57]....
        /*04a4*/ 	.word	0x00002c80
        /*04a8*/ 	.word	0x000000ff
        /*04ac*/ 	.word	0x00000000
        /*04b0*/ 	.short	0x010a
        /*04b2*/ 	.byte	0x05
	.zero		1


	//   ....[58]....
        /*04b4*/ 	.word	0x00002d10
        /*04b8*/ 	.word	0x000000ff
        /*04bc*/ 	.word	0x00000000
        /*04c0*/ 	.short	0x010a
        /*04c2*/ 	.byte	0x05
	.zero		1


	//   ....[59]....
        /*04c4*/ 	.word	0x00002da0
        /*04c8*/ 	.word	0x000000ff
        /*04cc*/ 	.word	0x00000000
        /*04d0*/ 	.short	0x010a
        /*04d2*/ 	.byte	0x05
	.zero		1


	//   ....[60]....
        /*04d4*/ 	.word	0x00002e30
        /*04d8*/ 	.word	0x000000ff
        /*04dc*/ 	.word	0x00000000
        /*04e0*/ 	.short	0x010a
        /*04e2*/ 	.byte	0x05
	.zero		1


	//   ....[61]....
        /*04e4*/ 	.word	0x00002ed0
        /*04e8*/ 	.word	0x00000000
        /*04ec*/ 	.word	0x00000000
        /*04f0*/ 	.short	0x010a
        /*04f2*/ 	.byte	0xff
	.zero		1


	//   ....[62]....
        /*04f4*/ 	.word	0x00003010
        /*04f8*/ 	.word	0x00000002
        /*04fc*/ 	.word	0x00000130
        /*0500*/ 	.short	0x010a
        /*0502*/ 	.byte	0xff
	.zero		1


	//   ....[63]....
        /*0504*/ 	.word	0x00003070
        /*0508*/ 	.word	0x00000004
        /*050c*/ 	.word	0x00000000
        /*0510*/ 	.short	0x0101
        /*0512*/ 	.byte	0xff
	.zero		1


	//   ....[64]....
        /*0514*/ 	.word	0x00003090
        /*0518*/ 	.word	0x000000ff
        /*051c*/ 	.word	0x000000e0
        /*0520*/ 	.short	0x010a
        /*0522*/ 	.byte	0x04
	.zero		1


	//   ....[65]....
        /*0524*/ 	.word	0x000031b0
        /*0528*/ 	.word	0x00000002
        /*052c*/ 	.word	0x000000d0
        /*0530*/ 	.short	0x010a
        /*0532*/ 	.byte	0xff
	.zero		1


	//   ....[66]....
        /*0534*/ 	.word	0x000032c0
        /*0538*/ 	.word	0x00000002
        /*053c*/ 	.word	0x00000000
        /*0540*/ 	.short	0x0101
        /*0542*/ 	.byte	0xff
	.zero		1


	//   ....[67]....
        /*0544*/ 	.word	0x00003350
        /*0548*/ 	.word	0x000000ff
        /*054c*/ 	.word	0x000000e0
        /*0550*/ 	.short	0x0106
        /*0552*/ 	.byte	0x04
	.zero		1


	//   ....[68]....
        /*0554*/ 	.word	0x00003370
        /*0558*/ 	.word	0x000000ff
        /*055c*/ 	.word	0x000000e0
        /*0560*/ 	.short	0x010a
        /*0562*/ 	.byte	0x04
	.zero		1


	//   ....[69]....
        /*0564*/ 	.word	0x00003400
        /*0568*/ 	.word	0x000000ff
        /*056c*/ 	.word	0x000000e0
        /*0570*/ 	.short	0x0106
        /*0572*/ 	.byte	0x07
	.zero		1


	//   ....[70]....
        /*0574*/ 	.word	0x00003440
        /*0578*/ 	.word	0x00000000
        /*057c*/ 	.word	0x000000e0
        /*0580*/ 	.short	0x010a
        /*0582*/ 	.byte	0xff
	.zero		1


	//   ....[71]....
        /*0584*/ 	.word	0x00003690
        /*0588*/ 	.word	0x000000ff
        /*058c*/ 	.word	0x00000008
        /*0590*/ 	.short	0x010a
        /*0592*/ 	.byte	0x05
	.zero		1


	//   ....[72]....
        /*0594*/ 	.word	0x000036b0
        /*0598*/ 	.word	0x000000ff
        /*059c*/ 	.word	0x00000008
        /*05a0*/ 	.short	0x010a
        /*05a2*/ 	.byte	0x05
	.zero		1


	//   ....[73]....
        /*05a4*/ 	.word	0x00003840
        /*05a8*/ 	.word	0x000000ff
        /*05ac*/ 	.word	0x00000008
        /*05b0*/ 	.short	0x010a
        /*05b2*/ 	.byte	0x05
	.zero		1


	//   ....[74]....
        /*05b4*/ 	.word	0x00003860
        /*05b8*/ 	.word	0x000000ff
        /*05bc*/ 	.word	0x00000008
        /*05c0*/ 	.short	0x010a
        /*05c2*/ 	.byte	0x05
	.zero		1


	//   ....[75]....
        /*05c4*/ 	.word	0x00003920
        /*05c8*/ 	.word	0x000000ff
        /*05cc*/ 	.word	0x00000000
        /*05d0*/ 	.short	0x0101
        /*05d2*/ 	.byte	0x04
	.zero		1


	//   ....[76]....
        /*05d4*/ 	.word	0x00003c60
        /*05d8*/ 	.word	0x00000000
        /*05dc*/ 	.word	0x000000d0
        /*05e0*/ 	.short	0x010a
        /*05e2*/ 	.byte	0xff
	.zero		1


	//   ....[77]....
        /*05e4*/ 	.word	0x00003d20
        /*05e8*/ 	.word	0x00000000
        /*05ec*/ 	.word	0x00000000
        /*05f0*/ 	.short	0x0101
        /*05f2*/ 	.byte	0xff
	.zero		1


	//   ....[78]....
        /*05f4*/ 	.word	0x00003de0
        /*05f8*/ 	.word	0x000000ff
        /*05fc*/ 	.word	0x00000000
        /*0600*/ 	.short	0x010a
        /*0602*/ 	.byte	0x04
	.zero		1


	//   ....[79]....
        /*0604*/ 	.word	0x00003df0
        /*0608*/ 	.word	0x000000ff
        /*060c*/ 	.word	0x00000110
        /*0610*/ 	.short	0x010a
        /*0612*/ 	.byte	0x1f
	.zero		1


	//   ....[80]....
        /*0614*/ 	.word	0x00003ea0
        /*0618*/ 	.word	0x000000ff
        /*061c*/ 	.word	0x00000000
        /*0620*/ 	.short	0x010a
        /*0622*/ 	.byte	0x05
	.zero		1


	//   ....[81]....
        /*0624*/ 	.word	0x00003fd0
        /*0628*/ 	.word	0x000000ff
        /*062c*/ 	.word	0x00000000
        /*0630*/ 	.short	0x010a
        /*0632*/ 	.byte	0x04
	.zero		1


	//   ....[82]....
        /*0634*/ 	.word	0x000042d0
        /*0638*/ 	.word	0x000000ff
        /*063c*/ 	.word	0x00000000
        /*0640*/ 	.short	0x010a
        /*0642*/ 	.byte	0x04
	.zero		1


	//   ....[83]....
        /*0644*/ 	.word	0x00004360
        /*0648*/ 	.word	0x000000ff
        /*064c*/ 	.word	0x00000000
        /*0650*/ 	.short	0x010a
        /*0652*/ 	.byte	0x05
	.zero		1


	//   ....[84]....
        /*0654*/ 	.word	0x000043f0
        /*0658*/ 	.word	0x000000ff
        /*065c*/ 	.word	0x00000000
        /*0660*/ 	.short	0x010a
        /*0662*/ 	.byte	0x05
	.zero		1


	//   ....[85]....
        /*0664*/ 	.word	0x00004490
        /*0668*/ 	.word	0x00000000
        /*066c*/ 	.word	0x00000000
        /*0670*/ 	.short	0x010a
        /*0672*/ 	.byte	0xff
	.zero		1


	//   ....[86]....
        /*0674*/ 	.word	0x000044d0
        /*0678*/ 	.word	0x00000000
        /*067c*/ 	.word	0x00000000
        /*0680*/ 	.short	0x010a
        /*0682*/ 	.byte	0xff
	.zero		1


	//   ....[87]....
        /*0684*/ 	.word	0x00004540
        /*0688*/ 	.word	0x000000ff
        /*068c*/ 	.word	0x00000000
        /*0690*/ 	.short	0x0101
        /*0692*/ 	.byte	0x04
	.zero		1


	//   ....[88]....
        /*0694*/ 	.word	0x00004580
        /*0698*/ 	.word	0x000000ff
        /*069c*/ 	.word	0x00000150
        /*06a0*/ 	.short	0x010a
        /*06a2*/ 	.byte	0x1a
	.zero		1


	//   ....[89]....
        /*06a4*/ 	.word	0x000045d0
        /*06a8*/ 	.word	0x000000ff
        /*06ac*/ 	.word	0x00000000
        /*06b0*/ 	.short	0x0101
        /*06b2*/ 	.byte	0x04
	.zero		1


	//   ....[90]....
        /*06b4*/ 	.word	0x00004ab0
        /*06b8*/ 	.word	0x0000000c
        /*06bc*/ 	.word	0x000000d0
        /*06c0*/ 	.short	0x010a
        /*06c2*/ 	.byte	0xff
	.zero		1


	//   ....[91]....
        /*06c4*/ 	.word	0x00004c20
        /*06c8*/ 	.word	0x00000000
        /*06cc*/ 	.word	0x00000000
        /*06d0*/ 	.short	0x0101
        /*06d2*/ 	.byte	0xff
	.zero		1


	//   ....[92]....
        /*06d4*/ 	.word	0x000050b0
        /*06d8*/ 	.word	0x000000ff
        /*06dc*/ 	.word	0x000000c8
        /*06e0*/ 	.short	0x010a
        /*06e2*/ 	.byte	0x15
	.zero		1


	//   ....[93]....
        /*06e4*/ 	.word	0x00005230
        /*06e8*/ 	.word	0x000000ff
        /*06ec*/ 	.word	0x000000a0
        /*06f0*/ 	.short	0x010a
        /*06f2*/ 	.byte	0x15
	.zero		1


	//   ....[94]....
        /*06f4*/ 	.word	0x000053a0
        /*06f8*/ 	.word	0x000000ff
        /*06fc*/ 	.word	0x00000080
        /*0700*/ 	.short	0x010b
        /*0702*/ 	.byte	0x15
	.zero		1


	//   ....[95]....
        /*0704*/ 	.word	0x000053b0
        /*0708*/ 	.word	0x000000ff
        /*070c*/ 	.word	0x00000000
        /*0710*/ 	.short	0x0101
        /*0712*/ 	.byte	0x28
	.zero		1


	//   ....[96]....
        /*0714*/ 	.word	0x000053c0
        /*0718*/ 	.word	0x000000ff
        /*071c*/ 	.word	0x000000a8
        /*0720*/ 	.short	0x010a
        /*0722*/ 	.byte	0x15
	.zero		1


	//   ....[97]....
        /*0724*/ 	.word	0x00005510
        /*0728*/ 	.word	0x000000ff
        /*072c*/ 	.word	0x00000088
        /*0730*/ 	.short	0x010b
        /*0732*/ 	.byte	0x15
	.zero		1


	//   ....[98]....
        /*0734*/ 	.word	0x00005520
        /*0738*/ 	.word	0x000000ff
        /*073c*/ 	.word	0x00000000
        /*0740*/ 	.short	0x0101
        /*0742*/ 	.byte	0x27
	.zero		1


	//   ....[99]....
        /*0744*/ 	.word	0x00005530
        /*0748*/ 	.word	0x000000ff
        /*074c*/ 	.word	0x000000b0
        /*0750*/ 	.short	0x010a
        /*0752*/ 	.byte	0x15
	.zero		1


	//   ....[100]....
        /*0754*/ 	.word	0x00005670
        /*0758*/ 	.word	0x000000ff
        /*075c*/ 	.word	0x00000090
        /*0760*/ 	.short	0x010b
        /*0762*/ 	.byte	0x15
	.zero		1


	//   ....[101]....
        /*0764*/ 	.word	0x00005680
        /*0768*/ 	.word	0x000000ff
        /*076c*/ 	.word	0x00000000
        /*0770*/ 	.short	0x0101
        /*0772*/ 	.byte	0x26
	.zero		1


	//   ....[102]....
        /*0774*/ 	.word	0x00005690
        /*0778*/ 	.word	0x000000ff
        /*077c*/ 	.word	0x000000b8
        /*0780*/ 	.short	0x010a
        /*0782*/ 	.byte	0x15
	.zero		1


	//   ....[103]....
        /*0784*/ 	.word	0x00005890
        /*0788*/ 	.word	0x000000ff
        /*078c*/ 	.word	0x00000098
        /*0790*/ 	.short	0x010b
        /*0792*/ 	.byte	0x15
	.zero		1


	//   ....[104]....
        /*0794*/ 	.word	0x000058a0
        /*0798*/ 	.word	0x000000ff
        /*079c*/ 	.word	0x00000000
        /*07a0*/ 	.short	0x0101
        /*07a2*/ 	.byte	0x25
	.zero		1


	//   ....[105]....
        /*07a4*/ 	.word	0x000058d0
        /*07a8*/ 	.word	0x000000ff
        /*07ac*/ 	.word	0x000000a0
        /*07b0*/ 	.short	0x010a
        /*07b2*/ 	.byte	0x15
	.zero		1


	//   ....[106]....
        /*07b4*/ 	.word	0x000058f0
        /*07b8*/ 	.word	0x000000ff
        /*07bc*/ 	.word	0x000000a8
        /*07c0*/ 	.short	0x010a
        /*07c2*/ 	.byte	0x15
	.zero		1


	//   ....[107]....
        /*07c4*/ 	.word	0x00005910
        /*07c8*/ 	.word	0x000000ff
        /*07cc*/ 	.word	0x000000b0
        /*07d0*/ 	.short	0x010a
        /*07d2*/ 	.byte	0x15
	.zero		1


	//   ....[108]....
        /*07d4*/ 	.word	0x00005950
        /*07d8*/ 	.word	0x00000000
        /*07dc*/ 	.word	0x000000b8
        /*07e0*/ 	.short	0x010a
        /*07e2*/ 	.byte	0xff
	.zero		1


	//   ....[109]....
        /*07e4*/ 	.word	0x00005c70
        /*07e8*/ 	.word	0x00000003
        /*07ec*/ 	.word	0x000000d0
        /*07f0*/ 	.short	0x010a
        /*07f2*/ 	.byte	0xff
	.zero		1


	//   ....[110]....
        /*07f4*/ 	.word	0x00005df0
        /*07f8*/ 	.word	0x00000000
        /*07fc*/ 	.word	0x00000000
        /*0800*/ 	.short	0x0101
        /*0802*/ 	.byte	0xff
	.zero		1


	//   ....[111]....
        /*0804*/ 	.word	0x00006910
        /*0808*/ 	.word	0x000000ff
        /*080c*/ 	.word	0x00000080
        /*0810*/ 	.short	0x010a
        /*0812*/ 	.byte	0x2c
	.zero		1


	//   ....[112]....
        /*0814*/ 	.word	0x00006930
        /*0818*/ 	.word	0x00000065
        /*081c*/ 	.word	0x000000f0
        /*0820*/ 	.short	0x010a
        /*0822*/ 	.byte	0xff
	.zero		1


	//   ....[113]....
        /*0824*/ 	.word	0x00006a20
        /*0828*/ 	.word	0x000000ff
        /*082c*/ 	.word	0x00000080
        /*0830*/ 	.short	0x010a
        /*0832*/ 	.byte	0x2c
	.zero		1


	//   ....[114]....
        /*0834*/ 	.word	0x00006b10
        /*0838*/ 	.word	0x00000065
        /*083c*/ 	.word	0x000000f0
        /*0840*/ 	.short	0x010a
        /*0842*/ 	.byte	0xff
	.zero		1


	//   ....[115]....
        /*0844*/ 	.word	0x000075e0
        /*0848*/ 	.word	0x00000000
        /*084c*/ 	.word	0x00000000
        /*0850*/ 	.short	0x0101
        /*0852*/ 	.byte	0xff
	.zero		1


	//   ....[116]....
        /*0854*/ 	.word	0x000075f0
        /*0858*/ 	.word	0x00000003
        /*085c*/ 	.word	0x00000080
        /*0860*/ 	.short	0x010a
        /*0862*/ 	.byte	0xff
	.zero		1


	//   ....[117]....
        /*0864*/ 	.word	0x000076d0
        /*0868*/ 	.word	0x00000003
        /*086c*/ 	.word	0x00000080
        /*0870*/ 	.short	0x010a
        /*0872*/ 	.byte	0xff
	.zero		1


	//   ....[118]....
        /*0874*/ 	.word	0x00008230
        /*0878*/ 	.word	0x0000003d
        /*087c*/ 	.word	0x00000000
        /*0880*/ 	.short	0x0101
        /*0882*/ 	.byte	0xff
	.zero		1


	//   ....[119]....
        /*0884*/ 	.word	0x00008250
        /*0888*/ 	.word	0x0000003e
        /*088c*/ 	.word	0x00000080
        /*0890*/ 	.short	0x010a
        /*0892*/ 	.byte	0xff
	.zero		1


	//   ....[120]....
        /*0894*/ 	.word	0x00008320
        /*0898*/ 	.word	0x0000003e
        /*089c*/ 	.word	0x00000080
        /*08a0*/ 	.short	0x010a
        /*08a2*/ 	.byte	0xff
	.zero		1


	//   ....[121]....
        /*08a4*/ 	.word	0x00008e70
        /*08a8*/ 	.word	0x0000003d
        /*08ac*/ 	.word	0x00000000
        /*08b0*/ 	.short	0x0101
        /*08b2*/ 	.byte	0xff
	.zero		1


	//   ....[122]....
        /*08b4*/ 	.word	0x00008e90
        /*08b8*/ 	.word	0x0000003e
        /*08bc*/ 	.word	0x00000080
        /*08c0*/ 	.short	0x010a
        /*08c2*/ 	.byte	0xff
	.zero		1


	//   ....[123]....
        /*08c4*/ 	.word	0x00008f60
        /*08c8*/ 	.word	0x0000003e
        /*08cc*/ 	.word	0x00000080
        /*08d0*/ 	.short	0x010a
        /*08d2*/ 	.byte	0xff
	.zero		1


	//   ....[124]....
        /*08d4*/ 	.word	0x00009230
        /*08d8*/ 	.word	0x00000065
        /*08dc*/ 	.word	0x00000000
        /*08e0*/ 	.short	0x0101
        /*08e2*/ 	.byte	0xff
	.zero		1


	//   ....[125]....
        /*08e4*/ 	.word	0x00009b00
        /*08e8*/ 	.word	0x00000003
        /*08ec*/ 	.word	0x00000000
        /*08f0*/ 	.short	0x0101
        /*08f2*/ 	.byte	0xff
	.zero		1


	//   ....[126]....
        /*08f4*/ 	.word	0x00009dc0
        /*08f8*/ 	.word	0x000000ff
        /*08fc*/ 	.word	0x00000000
        /*0900*/ 	.short	0x0101
        /*0902*/ 	.byte	0x06
	.zero		1


	//   ....[127]....
        /*0904*/ 	.word	0x00009de0
        /*0908*/ 	.word	0x00000000
        /*090c*/ 	.word	0x00000140
        /*0910*/ 	.short	0x010a
        /*0912*/ 	.byte	0xff
	.zero		1


	//   ....[128]....
        /*0914*/ 	.word	0x00009e40
        /*0918*/ 	.word	0x00000000
        /*091c*/ 	.word	0x00000040
        /*0920*/ 	.short	0x010a
        /*0922*/ 	.byte	0xff
	.zero		1


	//   ....[129]....
        /*0924*/ 	.word	0x00009ea0
        /*0928*/ 	.word	0x00000000
        /*092c*/ 	.word	0x00000040
        /*0930*/ 	.short	0x010a
        /*0932*/ 	.byte	0xff
	.zero		1


	//   ....[130]....
        /*0934*/ 	.word	0x00009ef0
        /*0938*/ 	.word	0x00000003
        /*093c*/ 	.word	0x000000d0
        /*0940*/ 	.short	0x010a
        /*0942*/ 	.byte	0xff
	.zero		1


	//   ....[131]....
        /*0944*/ 	.word	0x00009f50
        /*0948*/ 	.word	0x00000000
        /*094c*/ 	.word	0x00000000
        /*0950*/ 	.short	0x010a
        /*0952*/ 	.byte	0xff
	.zero		1


	//   ....[132]....
        /*0954*/ 	.word	0x00009fb0
        /*0958*/ 	.word	0x00000000
        /*095c*/ 	.word	0x00000000
        /*0960*/ 	.short	0x010a
        /*0962*/ 	.byte	0xff
	.zero		1


	//   ....[133]....
        /*0964*/ 	.word	0x0000a010
        /*0968*/ 	.word	0x00000000
        /*096c*/ 	.word	0x00000000
        /*0970*/ 	.short	0x010a
        /*0972*/ 	.byte	0xff
	.zero		1


	//   ....[134]....
        /*0974*/ 	.word	0x0000a070
        /*0978*/ 	.word	0x00000000
        /*097c*/ 	.word	0x00000000
        /*0980*/ 	.short	0x010a
        /*0982*/ 	.byte	0xff
	.zero		1


	//   ....[135]....
        /*0984*/ 	.word	0x0000a0d0
        /*0988*/ 	.word	0x00000000
        /*098c*/ 	.word	0x00000000
        /*0990*/ 	.short	0x010a
        /*0992*/ 	.byte	0xff
	.zero		1


	//   ....[136]....
        /*0994*/ 	.word	0x0000a130
        /*0998*/ 	.word	0x00000000
        /*099c*/ 	.word	0x00000000
        /*09a0*/ 	.short	0x010a
        /*09a2*/ 	.byte	0xff
	.zero		1


	//   ....[137]....
        /*09a4*/ 	.word	0x0000a190
        /*09a8*/ 	.word	0x00000000
        /*09ac*/ 	.word	0x00000000
        /*09b0*/ 	.short	0x010a
        /*09b2*/ 	.byte	0xff
	.zero		1


	//   ....[138]....
        /*09b4*/ 	.word	0x0000a1e0
        /*09b8*/ 	.word	0x00000002
        /*09bc*/ 	.word	0x00000130
        /*09c0*/ 	.short	0x010a
        /*09c2*/ 	.byte	0xff
	.zero		1


	//   ....[139]....
        /*09c4*/ 	.word	0x0000a240
        /*09c8*/ 	.word	0x00000002
        /*09cc*/ 	.word	0x000000e0
        /*09d0*/ 	.short	0x010a
        /*09d2*/ 	.byte	0xff
	.zero		1


	//   ....[140]....
        /*09d4*/ 	.word	0x0000a290
        /*09d8*/ 	.word	0x00000002
        /*09dc*/ 	.word	0x000000d0
        /*09e0*/ 	.short	0x010a
        /*09e2*/ 	.byte	0xff
	.zero		1


	//   ....[141]....
        /*09e4*/ 	.word	0x0000a2f0
        /*09e8*/ 	.word	0x00000000
        /*09ec*/ 	.word	0x000000e0
        /*09f0*/ 	.short	0x010a
        /*09f2*/ 	.byte	0xff
	.zero		1


	//   ....[142]....
        /*09f4*/ 	.word	0x0000a350
        /*09f8*/ 	.word	0x00000000
        /*09fc*/ 	.word	0x00000008
        /*0a00*/ 	.short	0x010a
        /*0a02*/ 	.byte	0xff
	.zero		1


	//   ....[143]....
        /*0a04*/ 	.word	0x0000a440
        /*0a08*/ 	.word	0x00000000
        /*0a0c*/ 	.word	0x00000008
        /*0a10*/ 	.short	0x010a
        /*0a12*/ 	.byte	0xff
	.zero		1


	//   ....[144]....
        /*0a14*/ 	.word	0x0000a490
        /*0a18*/ 	.word	0x00000000
        /*0a1c*/ 	.word	0x000000d0
        /*0a20*/ 	.short	0x010a
        /*0a22*/ 	.byte	0xff
	.zero		1


	//   ....[145]....
        /*0a24*/ 	.word	0x0000a4f0
        /*0a28*/ 	.word	0x00000000
        /*0a2c*/ 	.word	0x00000110
        /*0a30*/ 	.short	0x010a
        /*0a32*/ 	.byte	0xff
	.zero		1


	//   ....[146]....
        /*0a34*/ 	.word	0x0000a550
        /*0a38*/ 	.word	0x00000000
        /*0a3c*/ 	.word	0x00000000
        /*0a40*/ 	.short	0x010a
        /*0a42*/ 	.byte	0xff
	.zero		1


	//   ....[147]....
        /*0a44*/ 	.word	0x0000a5b0
        /*0a48*/ 	.word	0x00000000
        /*0a4c*/ 	.word	0x00000000
        /*0a50*/ 	.short	0x010a
        /*0a52*/ 	.byte	0xff
	.zero		1


	//   ....[148]....
        /*0a54*/ 	.word	0x0000a610
        /*0a58*/ 	.word	0x00000000
        /*0a5c*/ 	.word	0x00000000
        /*0a60*/ 	.short	0x010a
        /*0a62*/ 	.byte	0xff
	.zero		1


	//   ....[149]....
        /*0a64*/ 	.word	0x0000a670
        /*0a68*/ 	.word	0x00000000
        /*0a6c*/ 	.word	0x00000000
        /*0a70*/ 	.short	0x010a
        /*0a72*/ 	.byte	0xff
	.zero		1


	//   ....[150]....
        /*0a74*/ 	.word	0x0000a6d0
        /*0a78*/ 	.word	0x00000000
        /*0a7c*/ 	.word	0x00000150
        /*0a80*/ 	.short	0x010a
        /*0a82*/ 	.byte	0xff
	.zero		1


	//   ....[151]....
        /*0a84*/ 	.word	0x0000a720
        /*0a88*/ 	.word	0x0000000c
        /*0a8c*/ 	.word	0x000000d0
        /*0a90*/ 	.short	0x010a
        /*0a92*/ 	.byte	0xff
	.zero		1


	//   ....[152]....
        /*0a94*/ 	.word	0x0000a780
        /*0a98*/ 	.word	0x00000000
        /*0a9c*/ 	.word	0x000000c8
        /*0aa0*/ 	.short	0x010a
        /*0aa2*/ 	.byte	0xff
	.zero		1


	//   ....[153]....
        /*0aa4*/ 	.word	0x0000a7e0
        /*0aa8*/ 	.word	0x00000000
        /*0aac*/ 	.word	0x000000a0
        /*0ab0*/ 	.short	0x010a
        /*0ab2*/ 	.byte	0xff
	.zero		1


	//   ....[154]....
        /*0ab4*/ 	.word	0x0000a840
        /*0ab8*/ 	.word	0x00000000
        /*0abc*/ 	.word	0x000000a8
        /*0ac0*/ 	.short	0x010a
        /*0ac2*/ 	.byte	0xff
	.zero		1


	//   ....[155]....
        /*0ac4*/ 	.word	0x0000a8a0
        /*0ac8*/ 	.word	0x00000000
        /*0acc*/ 	.word	0x000000b0
        /*0ad0*/ 	.short	0x010a
        /*0ad2*/ 	.byte	0xff
	.zero		1


	//   ....[156]....
        /*0ad4*/ 	.word	0x0000a900
        /*0ad8*/ 	.word	0x00000000
        /*0adc*/ 	.word	0x000000b8
        /*0ae0*/ 	.short	0x010a
        /*0ae2*/ 	.byte	0xff
	.zero		1


	//   ....[157]....
        /*0ae4*/ 	.word	0x0000a960
        /*0ae8*/ 	.word	0x00000000
        /*0aec*/ 	.word	0x000000a0
        /*0af0*/ 	.short	0x010a
        /*0af2*/ 	.byte	0xff
	.zero		1


	//   ....[158]....
        /*0af4*/ 	.word	0x0000a9c0
        /*0af8*/ 	.word	0x00000000
        /*0afc*/ 	.word	0x000000a8
        /*0b00*/ 	.short	0x010a
        /*0b02*/ 	.byte	0xff
	.zero		1


	//   ....[159]....
        /*0b04*/ 	.word	0x0000aa20
        /*0b08*/ 	.word	0x00000000
        /*0b0c*/ 	.word	0x000000b0
        /*0b10*/ 	.short	0x010a
        /*0b12*/ 	.byte	0xff
	.zero		1


	//   ....[160]....
        /*0b14*/ 	.word	0x0000aa70
        /*0b18*/ 	.word	0x00000003
        /*0b1c*/ 	.word	0x000000d0
        /*0b20*/ 	.short	0x010a
        /*0b22*/ 	.byte	0xff
	.zero		1


	//   ....[161]....
        /*0b24*/ 	.word	0x0000aad0
        /*0b28*/ 	.word	0x00000002
        /*0b2c*/ 	.word	0x00000080
        /*0b30*/ 	.short	0x010a
        /*0b32*/ 	.byte	0xff
	.zero		1


	//   ....[162]....
        /*0b34*/ 	.word	0x0000ab20
        /*0b38*/ 	.word	0x00000065
        /*0b3c*/ 	.word	0x000000f0
        /*0b40*/ 	.short	0x010a
        /*0b42*/ 	.byte	0xff
	.zero		1


	//   ....[163]....
        /*0b44*/ 	.word	0x0000ab70
        /*0b48*/ 	.word	0x00000003
        /*0b4c*/ 	.word	0x00000080
        /*0b50*/ 	.short	0x010a
        /*0b52*/ 	.byte	0xff
	.zero		1


	//   ....[164]....
        /*0b54*/ 	.word	0x0000abc0
        /*0b58*/ 	.word	0x0000003e
        /*0b5c*/ 	.word	0x00000080
        /*0b60*/ 	.short	0x010a
        /*0b62*/ 	.byte	0xff
	.zero		1


	//   ....[165]....
        /*0b64*/ 	.word	0x0000ac10
        /*0b68*/ 	.word	0x0000003e
        /*0b6c*/ 	.word	0x00000080
        /*0b70*/ 	.short	0x010a
        /*0b72*/ 	.byte	0xff
	.zero		1


	//----- nvinfo : EIATTR_NUM_MBARRIERS
	.align		4
.L_47:
        /*0b74*/ 	.byte	0x03, 0x38
        /*0b76*/ 	.short	0x002b


	//----- nvinfo : EIATTR_EXIT_INSTR_OFFSETS
	.align		4
        /*0b78*/ 	.byte	0x04, 0x1c
        /*0b7a*/ 	.short	(.L_49 - .L_48)


	//   ....[0]....
.L_48:
        /*0b7c*/ 	.word	0x00002f00


	//   ....[1]....
        /*0b80*/ 	.word	0x00003410


	//   ....[2]....
        /*0b84*/ 	.word	0x00003470


	//   ....[3]....
        /*0b88*/ 	.word	0x00004800


	//   ....[4]....
        /*0b8c*/ 	.word	0x00005980


	//   ....[5]....
        /*0b90*/ 	.word	0x000059c0


	//   ....[6]....
        /*0b94*/ 	.word	0x00009cb0


	//   ....[7]....
        /*0b98*/ 	.word	0x00009d20


	//   ....[8]....
        /*0b9c*/ 	.word	0x00009d50


	//   ....[9]....
        /*0ba0*/ 	.word	0x00009dd0


	//----- nvinfo : EIATTR_MAX_THREADS
	.align		4
.L_49:
        /*0ba4*/ 	.byte	0x04, 0x05
        /*0ba6*/ 	.short	(.L_51 - .L_50)
.L_50:
        /*0ba8*/ 	.word	0x00000100
        /*0bac*/ 	.word	0x00000001
        /*0bb0*/ 	.word	0x00000001


	//----- nvinfo : EIATTR_CRS_STACK_SIZE
	.align		4
.L_51:
        /*0bb4*/ 	.byte	0x04, 0x1e
        /*0bb6*/ 	.short	(.L_53 - .L_52)
.L_52:
        /*0bb8*/ 	.word	0x00000000


	//----- nvinfo : EIATTR_CBANK_PARAM_SIZE
	.align		4
.L_53:
        /*0bbc*/ 	.byte	0x03, 0x19
        /*0bbe*/ 	.short	0x0800


	//----- nvinfo : EIATTR_PARAM_CBANK
	.align		4
        /*0bc0*/ 	.byte	0x04, 0x0a
        /*0bc2*/ 	.short	(.L_55 - .L_54)
	.align		4
.L_54:
        /*0bc4*/ 	.word	index@(.nv.constant0._ZN7cutlass13device_kernelINS_4gemm6kernel13GemmUniversalIN4cute5tupleIJiiiiEEENS1_10collective13CollectiveMmaINS1_35MainloopSm100TmaUmmaWarpSpecializedILi8ELi2ELi4ENS5_IJNS4_1CILi2EEENSA_ILi4EEENSA_ILi1EEEEEEEENS5_IJNSA_ILi256EEENSA_ILi128EEENSA_ILi64EEEEEENS_6half_tENS5_IJlSD_lEEESK_SL_NS4_8TiledMMAINS4_8MMA_AtomIJNS4_26SM100_MMA_F16BF16_2x1SM_SSISK_SK_fLi256ELi128ELNS4_4UMMA5MajorE0ELSQ_0ELNSP_7ScaleInE0ELSR_0EEEEEENS4_6LayoutINS5_IJSD_SD_SD_EEENS5_IJNSA_ILi0EEESW_SW_EEEEENS5_IJNS4_10UnderscoreESZ_SZ_EEEEENS4_28SM100_TMA_2SM_LOAD_MULTICASTENS4_14ComposedLayoutINS4_7SwizzleILi3ELi4ELi3EEENS4_18smem_ptr_flag_bitsILi16EEENSU_INS5_IJNSA_ILi8EEESI_EEENS5_IJSI_SD_EEEEEEEvNS4_8identityENS4_18SM100_TMA_2SM_LOADES1C_vS1D_EENS_8epilogue10collective18CollectiveEpilogueINS1G_23Sm100TmaWarpSpecializedILi4ELi2ELi32ELb1ELb0EEEJNS5_IJSH_SH_SI_EEENS5_IJNSU_ISH_SD_EENSU_INSA_ILi32EEESD_EEEEESK_SL_SK_SL_NS1G_6fusion15FusionCallbacksIS1K_NS1Q_17LinearCombinationISK_fSK_fLNS_15FloatRoundStyleE2EEES1L_S1P_JEEENS4_5SM1004TMEM4LOAD26SM100_TMEM_LOAD_32dp32b32xENS4_13SM90_TMA_LOADENS13_INS14_ILi2ELi4ELi3EEES17_NSU_INS5_IJS18_S1N_EEENS5_IJS1N_SD_EEEEEEENS4_39AutoVectorizingCopyWithAssumedAlignmentILi128EEENS4_14SM90_TMA_STOREES25_S27_S27_EEEvvEEEEvNT_6ParamsE)
        /*0bc8*/ 	.short	0x0380
        /*0bca*/ 	.short	0x0800


	//----- nvinfo : EIATTR_SW_WAR
	.align		4
.L_55:
        /*0bcc*/ 	.byte	0x04, 0x36
        /*0bce*/ 	.short	(.L_57 - .L_56)
.L_56:
        /*0bd0*/ 	.word	0x00000008
.L_57:


//--------------------- .nv.callgraph             --------------------------
	.section	.nv.callgraph,"",@"SHT_CUDA_CALLGRAPH"
	.align	4
	.sectionentsize	8
	.align		4
        /*0000*/ 	.word	0x00000000
	.align		4
        /*0004*/ 	.word	0xffffffff
	.align		4
        /*0008*/ 	.word	index@(_ZN7cutlass13device_kernelINS_4gemm6kernel13GemmUniversalIN4cute5tupleIJiiiiEEENS1_10collective13CollectiveMmaINS1_35MainloopSm100TmaUmmaWarpSpecializedILi8ELi2ELi4ENS5_IJNS4_1CILi2EEENSA_ILi4EEENSA_ILi1EEEEEEEENS5_IJNSA_ILi256EEENSA_ILi128EEENSA_ILi64EEEEEENS_6half_tENS5_IJlSD_lEEESK_SL_NS4_8TiledMMAINS4_8MMA_AtomIJNS4_26SM100_MMA_F16BF16_2x1SM_SSISK_SK_fLi256ELi128ELNS4_4UMMA5MajorE0ELSQ_0ELNSP_7ScaleInE0ELSR_0EEEEEENS4_6LayoutINS5_IJSD_SD_SD_EEENS5_IJNSA_ILi0EEESW_SW_EEEEENS5_IJNS4_10UnderscoreESZ_SZ_EEEEENS4_28SM100_TMA_2SM_LOAD_MULTICASTENS4_14ComposedLayoutINS4_7SwizzleILi3ELi4ELi3EEENS4_18smem_ptr_flag_bitsILi16EEENSU_INS5_IJNSA_ILi8EEESI_EEENS5_IJSI_SD_EEEEEEEvNS4_8identityENS4_18SM100_TMA_2SM_LOADES1C_vS1D_EENS_8epilogue10collective18CollectiveEpilogueINS1G_23Sm100TmaWarpSpecializedILi4ELi2ELi32ELb1ELb0EEEJNS5_IJSH_SH_SI_EEENS5_IJNSU_ISH_SD_EENSU_INSA_ILi32EEESD_EEEEESK_SL_SK_SL_NS1G_6fusion15FusionCallbacksIS1K_NS1Q_17LinearCombinationISK_fSK_fLNS_15FloatRoundStyleE2EEES1L_S1P_JEEENS4_5SM1004TMEM4LOAD26SM100_TMEM_LOAD_32dp32b32xENS4_13SM90_TMA_LOADENS13_INS14_ILi2ELi4ELi3EEES17_NSU_INS5_IJS18_S1N_EEENS5_IJS1N_SD_EEEEEEENS4_39AutoVectorizingCopyWithAssumedAlignmentILi128EEENS4_14SM90_TMA_STOREES25_S27_S27_EEEvvEEEEvNT_6ParamsE)
	.align		4
        /*000c*/ 	.word	index@(__assertfail)
	.align		4
        /*0010*/ 	.word	0x00000000
	.align		4
        /*0014*/ 	.word	0xfffffffe
	.align		4
        /*0018*/ 	.word	0x00000000
	.align		4
        /*001c*/ 	.word	0xfffffffd
	.align		4
        /*0020*/ 	.word	0x00000000
	.align		4
        /*0024*/ 	.word	0xfffffffc


//--------------------- .nv.constant4             --------------------------
	.section	.nv.constant4,"a",@progbits
	.align	8
	.align		8
.nv.constant4:
        /*0000*/ 	.dword	__assertfail
	.align		8
        /*0008*/ 	.dword	__unnamed_1
	.align		8
        /*0010*/ 	.dword	__unnamed_2
	.align		8
        /*0018*/ 	.dword	_ZN40_INTERNAL_4ac7da7e_4_k_cu_510cd94d_293714cuda3std3__45__cpo5beginE
	.align		8
        /*0020*/ 	.dword	_ZN40_INTERNAL_4ac7da7e_4_k_cu_510cd94d_293714cuda3std3__45__cpo3endE
	.align		8
        /*0028*/ 	.dword	_ZN40_INTERNAL_4ac7da7e_4_k_cu_510cd94d_293714cuda3std3__45__cpo6cbeginE
	.align		8
        /*0030*/ 	.dword	_ZN40_INTERNAL_4ac7da7e_4_k_cu_510cd94d_293714cuda3std3__45__cpo4cendE
	.align		8
        /*0038*/ 	.dword	_ZN40_INTERNAL_4ac7da7e_4_k_cu_510cd94d_293714cuda3std3__442_GLOBAL__N__4ac7da7e_4_k_cu_510cd94d_293716ignoreE
	.align		8
        /*0040*/ 	.dword	_ZN40_INTERNAL_4ac7da7e_4_k_cu_510cd94d_293714cuda3std3__419piecewise_constructE
	.align		8
        /*0048*/ 	.dword	_ZN40_INTERNAL_4ac7da7e_4_k_cu_510cd94d_293714cuda3std3__48in_placeE
	.align		8
        /*0050*/ 	.dword	_ZN40_INTERNAL_4ac7da7e_4_k_cu_510cd94d_293714cuda3std6ranges3__45__cpo4swapE
	.align		8
        /*0058*/ 	.dword	_ZN40_INTERNAL_4ac7da7e_4_k_cu_510cd94d_293714cuda3std6ranges3__45__cpo9iter_moveE
	.align		8
        /*0060*/ 	.dword	_ZN40_INTERNAL_4ac7da7e_4_k_cu_510cd94d_293714cute7productE
	.align		8
        /*0068*/ 	.dword	_ZN40_INTERNAL_4ac7da7e_4_k_cu_510cd94d_293714cute1_E
	.align		8
        /*0070*/ 	.dword	$str$25
	.align		8
        /*0078*/ 	.dword	$str$26
	.align		8
        /*0080*/ 	.dword	$str$27
	.align		8
        /*0088*/ 	.dword	$str$28


//--------------------- .text._ZN7cutlass13device_kernelINS_4gemm6kernel13GemmUniversalIN4cute5tupleIJiiiiEEENS1_10collective13CollectiveMmaINS1_35MainloopSm100TmaUmmaWarpSpecializedILi8ELi2ELi4ENS5_IJNS4_1CILi2EEENSA_ILi4EEENSA_ILi1EEEEEEEENS5_IJNSA_ILi256EEENSA_ILi128EEENSA_ILi64EEEEEENS_6half_tENS5_IJlSD_lEEESK_SL_NS4_8TiledMMAINS4_8MMA_AtomIJNS4_26SM100_MMA_F16BF16_2x1SM_SSISK_SK_fLi256ELi128ELNS4_4UMMA5MajorE0ELSQ_0ELNSP_7ScaleInE0ELSR_0EEEEEENS4_6LayoutINS5_IJSD_SD_SD_EEENS5_IJNSA_ILi0EEESW_SW_EEEEENS5_IJNS4_10UnderscoreESZ_SZ_EEEEENS4_28SM100_TMA_2SM_LOAD_MULTICASTENS4_14ComposedLayoutINS4_7SwizzleILi3ELi4ELi3EEENS4_18smem_ptr_flag_bitsILi16EEENSU_INS5_IJNSA_ILi8EEESI_EEENS5_IJSI_SD_EEEEEEEvNS4_8identityENS4_18SM100_TMA_2SM_LOADES1C_vS1D_EENS_8epilogue10collective18CollectiveEpilogueINS1G_23Sm100TmaWarpSpecializedILi4ELi2ELi32ELb1ELb0EEEJNS5_IJSH_SH_SI_EEENS5_IJNSU_ISH_SD_EENSU_INSA_ILi32EEESD_EEEEESK_SL_SK_SL_NS1G_6fusion15FusionCallbacksIS1K_NS1Q_17LinearCombinationISK_fSK_fLNS_15FloatRoundStyleE2EEES1L_S1P_JEEENS4_5SM1004TMEM4LOAD26SM100_TMEM_LOAD_32dp32b32xENS4_13SM90_TMA_LOADENS13_INS14_ILi2ELi4ELi3EEES17_NSU_INS5_IJS18_S1N_EEENS5_IJS1N_SD_EEEEEEENS4_39AutoVectorizingCopyWithAssumedAlignmentILi128EEENS4_14SM90_TMA_STOREES25_S27_S27_EEEvvEEEEvNT_6ParamsE --------------------------
	.section	.text._ZN7cutlass13device_kernelINS_4gemm6kernel13GemmUniversalIN4cute5tupleIJiiiiEEENS1_10collective13CollectiveMmaINS1_35MainloopSm100TmaUmmaWarpSpecializedILi8ELi2ELi4ENS5_IJNS4_1CILi2EEENSA_ILi4EEENSA_ILi1EEEEEEEENS5_IJNSA_ILi256EEENSA_ILi128EEENSA_ILi64EEEEEENS_6half_tENS5_IJlSD_lEEESK_SL_NS4_8TiledMMAINS4_8MMA_AtomIJNS4_26SM100_MMA_F16BF16_2x1SM_SSISK_SK_fLi256ELi128ELNS4_4UMMA5MajorE0ELSQ_0ELNSP_7ScaleInE0ELSR_0EEEEEENS4_6LayoutINS5_IJSD_SD_SD_EEENS5_IJNSA_ILi0EEESW_SW_EEEEENS5_IJNS4_10UnderscoreESZ_SZ_EEEEENS4_28SM100_TMA_2SM_LOAD_MULTICASTENS4_14ComposedLayoutINS4_7SwizzleILi3ELi4ELi3EEENS4_18smem_ptr_flag_bitsILi16EEENSU_INS5_IJNSA_ILi8EEESI_EEENS5_IJSI_SD_EEEEEEEvNS4_8identityENS4_18SM100_TMA_2SM_LOADES1C_vS1D_EENS_8epilogue10collective18CollectiveEpilogueINS1G_23Sm100TmaWarpSpecializedILi4ELi2ELi32ELb1ELb0EEEJNS5_IJSH_SH_SI_EEENS5_IJNSU_ISH_SD_EENSU_INSA_ILi32EEESD_EEEEESK_SL_SK_SL_NS1G_6fusion15FusionCallbacksIS1K_NS1Q_17LinearCombinationISK_fSK_fLNS_15FloatRoundStyleE2EEES1L_S1P_JEEENS4_5SM1004TMEM4LOAD26SM100_TMEM_LOAD_32dp32b32xENS4_13SM90_TMA_LOADENS13_INS14_ILi2ELi4ELi3EEES17_NSU_INS5_IJS18_S1N_EEENS5_IJS1N_SD_EEEEEEENS4_39AutoVectorizingCopyWithAssumedAlignmentILi128EEENS4_14SM90_TMA_STOREES25_S27_S27_EEEvvEEEEvNT_6ParamsE,"ax",@progbits
	.align	128
.text._ZN7cutlass13device_kernelINS_4gemm6kernel13GemmUniversalIN4cute5tupleIJiiiiEEENS1_10collective13CollectiveMmaINS1_35MainloopSm100TmaUmmaWarpSpecializedILi8ELi2ELi4ENS5_IJNS4_1CILi2EEENSA_ILi4EEENSA_ILi1EEEEEEEENS5_IJNSA_ILi256EEENSA_ILi128EEENSA_ILi64EEEEEENS_6half_tENS5_IJlSD_lEEESK_SL_NS4_8TiledMMAINS4_8MMA_AtomIJNS4_26SM100_MMA_F16BF16_2x1SM_SSISK_SK_fLi256ELi128ELNS4_4UMMA5MajorE0ELSQ_0ELNSP_7ScaleInE0ELSR_0EEEEEENS4_6LayoutINS5_IJSD_SD_SD_EEENS5_IJNSA_ILi0EEESW_SW_EEEEENS5_IJNS4_10UnderscoreESZ_SZ_EEEEENS4_28SM100_TMA_2SM_LOAD_MULTICASTENS4_14ComposedLayoutINS4_7SwizzleILi3ELi4ELi3EEENS4_18smem_ptr_flag_bitsILi16EEENSU_INS5_IJNSA_ILi8EEESI_EEENS5_IJSI_SD_EEEEEEEvNS4_8identityENS4_18SM100_TMA_2SM_LOADES1C_vS1D_EENS_8epilogue10collective18CollectiveEpilogueINS1G_23Sm100TmaWarpSpecializedILi4ELi2ELi32ELb1ELb0EEEJNS5_IJSH_SH_SI_EEENS5_IJNSU_ISH_SD_EENSU_INSA_ILi32EEESD_EEEEESK_SL_SK_SL_NS1G_6fusion15FusionCallbacksIS1K_NS1Q_17LinearCombinationISK_fSK_fLNS_15FloatRoundStyleE2EEES1L_S1P_JEEENS4_5SM1004TMEM4LOAD26SM100_TMEM_LOAD_32dp32b32xENS4_13SM90_TMA_LOADENS13_INS14_ILi2ELi4ELi3EEES17_NSU_INS5_IJS18_S1N_EEENS5_IJS1N_SD_EEEEEEENS4_39AutoVectorizingCopyWithAssumedAlignmentILi128EEENS4_14SM90_TMA_STOREES25_S27_S27_EEEvvEEEEvNT_6ParamsE:
        .type           _ZN7cutlass13device_kernelINS_4gemm6kernel13GemmUniversalIN4cute5tupleIJiiiiEEENS1_10collective13CollectiveMmaINS1_35MainloopSm100TmaUmmaWarpSpecializedILi8ELi2ELi4ENS5_IJNS4_1CILi2EEENSA_ILi4EEENSA_ILi1EEEEEEEENS5_IJNSA_ILi256EEENSA_ILi128EEENSA_ILi64EEEEEENS_6half_tENS5_IJlSD_lEEESK_SL_NS4_8TiledMMAINS4_8MMA_AtomIJNS4_26SM100_MMA_F16BF16_2x1SM_SSISK_SK_fLi256ELi128ELNS4_4UMMA5MajorE0ELSQ_0ELNSP_7ScaleInE0ELSR_0EEEEEENS4_6LayoutINS5_IJSD_SD_SD_EEENS5_IJNSA_ILi0EEESW_SW_EEEEENS5_IJNS4_10UnderscoreESZ_SZ_EEEEENS4_28SM100_TMA_2SM_LOAD_MULTICASTENS4_14ComposedLayoutINS4_7SwizzleILi3ELi4ELi3EEENS4_18smem_ptr_flag_bitsILi16EEENSU_INS5_IJNSA_ILi8EEESI_EEENS5_IJSI_SD_EEEEEEEvNS4_8identityENS4_18SM100_TMA_2SM_LOADES1C_vS1D_EENS_8epilogue10collective18CollectiveEpilogueINS1G_23Sm100TmaWarpSpecializedILi4ELi2ELi32ELb1ELb0EEEJNS5_IJSH_SH_SI_EEENS5_IJNSU_ISH_SD_EENSU_INSA_ILi32EEESD_EEEEESK_SL_SK_SL_NS1G_6fusion15FusionCallbacksIS1K_NS1Q_17LinearCombinationISK_fSK_fLNS_15FloatRoundStyleE2EEES1L_S1P_JEEENS4_5SM1004TMEM4LOAD26SM100_TMEM_LOAD_32dp32b32xENS4_13SM90_TMA_LOADENS13_INS14_ILi2ELi4ELi3EEES17_NSU_INS5_IJS18_S1N_EEENS5_IJS1N_SD_EEEEEEENS4_39AutoVectorizingCopyWithAssumedAlignmentILi128EEENS4_14SM90_TMA_STOREES25_S27_S27_EEEvvEEEEvNT_6ParamsE,@function
        .size           _ZN7cutlass13device_kernelINS_4gemm6kernel13GemmUniversalIN4cute5tupleIJiiiiEEENS1_10collective13CollectiveMmaINS1_35MainloopSm100TmaUmmaWarpSpecializedILi8ELi2ELi4ENS5_IJNS4_1CILi2EEENSA_ILi4EEENSA_ILi1EEEEEEEENS5_IJNSA_ILi256EEENSA_ILi128EEENSA_ILi64EEEEEENS_6half_tENS5_IJlSD_lEEESK_SL_NS4_8TiledMMAINS4_8MMA_AtomIJNS4_26SM100_MMA_F16BF16_2x1SM_SSISK_SK_fLi256ELi128ELNS4_4UMMA5MajorE0ELSQ_0ELNSP_7ScaleInE0ELSR_0EEEEEENS4_6LayoutINS5_IJSD_SD_SD_EEENS5_IJNSA_ILi0EEESW_SW_EEEEENS5_IJNS4_10UnderscoreESZ_SZ_EEEEENS4_28SM100_TMA_2SM_LOAD_MULTICASTENS4_14ComposedLayoutINS4_7SwizzleILi3ELi4ELi3EEENS4_18smem_ptr_flag_bitsILi16EEENSU_INS5_IJNSA_ILi8EEESI_EEENS5_IJSI_SD_EEEEEEEvNS4_8identityENS4_18SM100_TMA_2SM_LOADES1C_vS1D_EENS_8epilogue10collective18CollectiveEpilogueINS1G_23Sm100TmaWarpSpecializedILi4ELi2ELi32ELb1ELb0EEEJNS5_IJSH_SH_SI_EEENS5_IJNSU_ISH_SD_EENSU_INSA_ILi32EEESD_EEEEESK_SL_SK_SL_NS1G_6fusion15FusionCallbacksIS1K_NS1Q_17LinearCombinationISK_fSK_fLNS_15FloatRoundStyleE2EEES1L_S1P_JEEENS4_5SM1004TMEM4LOAD26SM100_TMEM_LOAD_32dp32b32xENS4_13SM90_TMA_LOADENS13_INS14_ILi2ELi4ELi3EEES17_NSU_INS5_IJS18_S1N_EEENS5_IJS1N_SD_EEEEEEENS4_39AutoVectorizingCopyWithAssumedAlignmentILi128EEENS4_14SM90_TMA_STOREES25_S27_S27_EEEvvEEEEvNT_6ParamsE,(.L_x_209 - _ZN7cutlass13device_kernelINS_4gemm6kernel13GemmUniversalIN4cute5tupleIJiiiiEEENS1_10collective13CollectiveMmaINS1_35MainloopSm100TmaUmmaWarpSpecializedILi8ELi2ELi4ENS5_IJNS4_1CILi2EEENSA_ILi4EEENSA_ILi1EEEEEEEENS5_IJNSA_ILi256EEENSA_ILi128EEENSA_ILi64EEEEEENS_6half_tENS5_IJlSD_lEEESK_SL_NS4_8TiledMMAINS4_8MMA_AtomIJNS4_26SM100_MMA_F16BF16_2x1SM_SSISK_SK_fLi256ELi128ELNS4_4UMMA5MajorE0ELSQ_0ELNSP_7ScaleInE0ELSR_0EEEEEENS4_6LayoutINS5_IJSD_SD_SD_EEENS5_IJNSA_ILi0EEESW_SW_EEEEENS5_IJNS4_10UnderscoreESZ_SZ_EEEEENS4_28SM100_TMA_2SM_LOAD_MULTICASTENS4_14ComposedLayoutINS4_7SwizzleILi3ELi4ELi3EEENS4_18smem_ptr_flag_bitsILi16EEENSU_INS5_IJNSA_ILi8EEESI_EEENS5_IJSI_SD_EEEEEEEvNS4_8identityENS4_18SM100_TMA_2SM_LOADES1C_vS1D_EENS_8epilogue10collective18CollectiveEpilogueINS1G_23Sm100TmaWarpSpecializedILi4ELi2ELi32ELb1ELb0EEEJNS5_IJSH_SH_SI_EEENS5_IJNSU_ISH_SD_EENSU_INSA_ILi32EEESD_EEEEESK_SL_SK_SL_NS1G_6fusion15FusionCallbacksIS1K_NS1Q_17LinearCombinationISK_fSK_fLNS_15FloatRoundStyleE2EEES1L_S1P_JEEENS4_5SM1004TMEM4LOAD26SM100_TMEM_LOAD_32dp32b32xENS4_13SM90_TMA_LOADENS13_INS14_ILi2ELi4ELi3EEES17_NSU_INS5_IJS18_S1N_EEENS5_IJS1N_SD_EEEEEEENS4_39AutoVectorizingCopyWithAssumedAlignmentILi128EEENS4_14SM90_TMA_STOREES25_S27_S27_EEEvvEEEEvNT_6ParamsE)
        .other          _ZN7cutlass13device_kernelINS_4gemm6kernel13GemmUniversalIN4cute5tupleIJiiiiEEENS1_10collective13CollectiveMmaINS1_35MainloopSm100TmaUmmaWarpSpecializedILi8ELi2ELi4ENS5_IJNS4_1CILi2EEENSA_ILi4EEENSA_ILi1EEEEEEEENS5_IJNSA_ILi256EEENSA_ILi128EEENSA_ILi64EEEEEENS_6half_tENS5_IJlSD_lEEESK_SL_NS4_8TiledMMAINS4_8MMA_AtomIJNS4_26SM100_MMA_F16BF16_2x1SM_SSISK_SK_fLi256ELi128ELNS4_4UMMA5MajorE0ELSQ_0ELNSP_7ScaleInE0ELSR_0EEEEEENS4_6LayoutINS5_IJSD_SD_SD_EEENS5_IJNSA_ILi0EEESW_SW_EEEEENS5_IJNS4_10UnderscoreESZ_SZ_EEEEENS4_28SM100_TMA_2SM_LOAD_MULTICASTENS4_14ComposedLayoutINS4_7SwizzleILi3ELi4ELi3EEENS4_18smem_ptr_flag_bitsILi16EEENSU_INS5_IJNSA_ILi8EEESI_EEENS5_IJSI_SD_EEEEEEEvNS4_8identityENS4_18SM100_TMA_2SM_LOADES1C_vS1D_EENS_8epilogue10collective18CollectiveEpilogueINS1G_23Sm100TmaWarpSpecializedILi4ELi2ELi32ELb1ELb0EEEJNS5_IJSH_SH_SI_EEENS5_IJNSU_ISH_SD_EENSU_INSA_ILi32EEESD_EEEEESK_SL_SK_SL_NS1G_6fusion15FusionCallbacksIS1K_NS1Q_17LinearCombinationISK_fSK_fLNS_15FloatRoundStyleE2EEES1L_S1P_JEEENS4_5SM1004TMEM4LOAD26SM100_TMEM_LOAD_32dp32b32xENS4_13SM90_TMA_LOADENS13_INS14_ILi2ELi4ELi3EEES17_NSU_INS5_IJS18_S1N_EEENS5_IJS1N_SD_EEEEEEENS4_39AutoVectorizingCopyWithAssumedAlignmentILi128EEENS4_14SM90_TMA_STOREES25_S27_S27_EEEvvEEEEvNT_6ParamsE,@"STO_CUDA_ENTRY STV_DEFAULT"
_ZN7cutlass13device_kernelINS_4gemm6kernel13GemmUniversalIN4cute5tupleIJiiiiEEENS1_10collective13CollectiveMmaINS1_35MainloopSm100TmaUmmaWarpSpecializedILi8ELi2ELi4ENS5_IJNS4_1CILi2EEENSA_ILi4EEENSA_ILi1EEEEEEEENS5_IJNSA_ILi256EEENSA_ILi128EEENSA_ILi64EEEEEENS_6half_tENS5_IJlSD_lEEESK_SL_NS4_8TiledMMAINS4_8MMA_AtomIJNS4_26SM100_MMA_F16BF16_2x1SM_SSISK_SK_fLi256ELi128ELNS4_4UMMA5MajorE0ELSQ_0ELNSP_7ScaleInE0ELSR_0EEEEEENS4_6LayoutINS5_IJSD_SD_SD_EEENS5_IJNSA_ILi0EEESW_SW_EEEEENS5_IJNS4_10UnderscoreESZ_SZ_EEEEENS4_28SM100_TMA_2SM_LOAD_MULTICASTENS4_14ComposedLayoutINS4_7SwizzleILi3ELi4ELi3EEENS4_18smem_ptr_flag_bitsILi16EEENSU_INS5_IJNSA_ILi8EEESI_EEENS5_IJSI_SD_EEEEEEEvNS4_8identityENS4_18SM100_TMA_2SM_LOADES1C_vS1D_EENS_8epilogue10collective18CollectiveEpilogueINS1G_23Sm100TmaWarpSpecializedILi4ELi2ELi32ELb1ELb0EEEJNS5_IJSH_SH_SI_EEENS5_IJNSU_ISH_SD_EENSU_INSA_ILi32EEESD_EEEEESK_SL_SK_SL_NS1G_6fusion15FusionCallbacksIS1K_NS1Q_17LinearCombinationISK_fSK_fLNS_15FloatRoundStyleE2EEES1L_S1P_JEEENS4_5SM1004TMEM4LOAD26SM100_TMEM_LOAD_32dp32b32xENS4_13SM90_TMA_LOADENS13_INS14_ILi2ELi4ELi3EEES17_NSU_INS5_IJS18_S1N_EEENS5_IJS1N_SD_EEEEEEENS4_39AutoVectorizingCopyWithAssumedAlignmentILi128EEENS4_14SM90_TMA_STOREES25_S27_S27_EEEvvEEEEvNT_6ParamsE:
[----:B------:R-:W1:Y:S01]  /*0000*/  LDC R1, c[0x0][0x37c] ;  /* 0x0000df00ff017b82 */ /* 0x000e620000000800 */
[----:B------:R-:W2:Y:S01]  /*0010*/  S2R R98, SR_TID.X ;  /* 0x0000000000627919 */ /* 0x000ea20000002100 */
[----:B------:R-:W3:Y:S06]  /*0020*/  LDCU.64 UR8, c[0x0][0x890] ;  /* 0x00011200ff0877ac */ /* 0x000eec0008000a00 */
[----:B------:R-:W4:Y:S01]  /*0030*/  S2UR UR4, SR_CgaCtaId ;  /* 0x00000000000479c3 */ /* 0x000f220000008800 */
[----:B------:R-:W-:Y:S02]  /*0040*/  PRMT R84, RZ, 0x7610, R84 ;  /* 0x00007610ff547816 */ /* 0x000fe40000000054 */
[----:B------:R-:W-:-:S02]  /*0050*/  ELECT P0, URZ, PT ;  /* 0x0000000000ff782f */ /* 0x000fc40003800000 */
[----:B---3--:R-:W-:-:S04]  /*0060*/  ISETP.NE.U32.AND P1, PT, RZ, UR8, PT ;  /* 0x00000008ff007c0c */ /* 0x008fc8000bf25070 */
[----:B------:R-:W-:Y:S01]  /*0070*/  ISETP.NE.AND.EX P2, PT, RZ, UR9, PT, P1 ;  /* 0x00000009ff007c0c */ /* 0x000fe2000bf45310 */
[----:B----4-:R-:W-:Y:S02]  /*0080*/  ULOP3.LUT UR46, UR4, 0x1, URZ, 0xc0, !UPT ;  /* 0x00000001042e7892 */ /* 0x010fe4000f8ec0ff */
[----:B------:R-:W-:Y:S01]  /*0090*/  ULOP3.LUT UR45, UR4, 0x1, URZ, 0x3c, !UPT ;  /* 0x00000001042d7892 */ /* 0x000fe2000f8e3cff */
[----:B--2---:R-:W-:-:S05]  /*00a0*/  SHF.R.U32.HI R85, RZ, 0x5, R98 ;  /* 0x00000005ff557819 */ /* 0x004fca0000011662 */
[----:B------:R-:W2:Y:S02]  /*00b0*/  SHFL.IDX PT, R0, R85, RZ, 0x1f ;  /* 0x00001fff55007589 */ /* 0x000ea400000e0000 */
[----:B--2---:R-:W-:Y:S02]  /*00c0*/  R2UR UR21, R0 ;  /* 0x00000000001572ca */ /* 0x004fe400000e0000 */
[----:B-1----:R-:W-:-:S13]  /*00d0*/  @P2 BRA `(.L_x_0) ;  /* 0x0000000000302947 */ /* 0x002fda0003800000 */
[----:B------:R-:W1:Y:S02]  /*00e0*/  LDCU.64 UR4, c[0x0][0x888] ;  /* 0x00011100ff0477ac */ /* 0x000e640008000a00 */
[----:B-1----:R-:W-:-:S04]  /*00f0*/  UISETP.NE.U32.AND UP0, UPT, UR4, URZ, UPT ;  /* 0x000000ff0400728c */ /* 0x002fc8000bf05070 */
[----:B------:R-:W-:-:S09]  /*0100*/  UISETP.NE.AND.EX UP0, UPT, UR5, URZ, UPT, UP0 ;  /* 0x000000ff0500728c */ /* 0x000fd2000bf05300 */
[----:B------:R-:W-:Y:S05]  /*0110*/  BRA.U !UP0, `(.L_x_1) ;  /* 0x0000000108147547 */ /* 0x000fea000b800000 */
[----:B------:R-:W1:Y:S01]  /*0120*/  LDC.64 R2, c[0x0][0x888] ;  /* 0x00022200ff027b82 */ /* 0x000e620000000a00 */
[----:B------:R-:W1:Y:S02]  /*0130*/  LDCU.64 UR4, c[0x0][0x358] ;  /* 0x00006b00ff0477ac */ /* 0x000e640008000a00 */
[----:B-1----:R1:W5:Y:S01]  /*0140*/  LDG.E R41, desc[UR4][R2.64] ;  /* 0x0000000402297981 */ /* 0x002362000c1e1900 */
[----:B------:R-:W-:Y:S01]  /*0150*/  HFMA2 R84, -RZ, RZ, 0, 5.9604644775390625e-08 ;  /* 0x00000001ff547431 */ /* 0x000fe200000001ff */
[----:B------:R-:W-:Y:S05]  /*0160*/  BRA `(.L_x_0) ;  /* 0x00000000000c7947 */ /* 0x000fea0003800000 */
.L_x_1:
[----:B------:R-:W1:Y:S01]  /*0170*/  LDCU UR4, c[0x0][0x880] ;  /* 0x00011000ff0477ac */ /* 0x000e620008000800 */
[----:B------:R-:W-:Y:S01]  /*0180*/  HFMA2 R84, -RZ, RZ, 0, 5.9604644775390625e-08 ;  /* 0x00000001ff547431 */ /* 0x000fe200000001ff */
[----:B-1----:R-:W-:-:S07]  /*0190*/  MOV R41, UR4 ;  /* 0x0000000400297c02 */ /* 0x002fce0008000f00 */
.L_x_0:
[----:B------:R-:W2:Y:S02]  /*01a0*/  LDCU.64 UR4, c[0x0][0x8b0] ;  /* 0x00011600ff0477ac */ /* 0x000ea40008000a00 */
[----:B--2---:R-:W-:-:S04]  /*01b0*/  UISETP.NE.U32.AND UP0, UPT, UR4, URZ, UPT ;  /* 0x000000ff0400728c */ /* 0x004fc8000bf05070 */
[----:B------:R-:W-:-:S09]  /*01c0*/  UISETP.NE.AND.EX UP0, UPT, UR5, URZ, UPT, UP0 ;  /* 0x000000ff0500728c */ /* 0x000fd2000bf05300 */
[----:B------:R-:W-:Y:S05]  /*01d0*/  BRA.U UP0, `(.L_x_2) ;  /* 0x0000000100287547 */ /* 0x000fea000b800000 */
[----:B------:R-:W2:Y:S02]  /*01e0*/  LDCU.64 UR4, c[0x0][0x8a8] ;  /* 0x00011500ff0477ac */ /* 0x000ea40008000a00 */
[----:B--2---:R-:W-:-:S04]  /*01f0*/  UISETP.NE.U32.AND UP0, UPT, UR4, URZ, UPT ;  /* 0x000000ff0400728c */ /* 0x004fc8000bf05070 */
[----:B------:R-:W-:-:S09]  /*0200*/  UISETP.NE.AND.EX UP0, UPT, UR5, URZ, UPT, UP0 ;  /* 0x000000ff0500728c */ /* 0x000fd2000bf05300 */
[----:B------:R-:W-:Y:S05]  /*0210*/  BRA.U !UP0, `(.L_x_3) ;  /* 0x0000000108107547 */ /* 0x000fea000b800000 */
[----:B------:R-:W2:Y:S01]  /*0220*/  LDC.64 R38, c[0x0][0x8a8] ;  /* 0x00022a00ff267b82 */ /* 0x000ea20000000a00 */
[----:B------:R-:W2:Y:S02]  /*0230*/  LDCU.64 UR4, c[0x0][0x358] ;  /* 0x00006b00ff0477ac */ /* 0x000ea40008000a00 */
[----:B--2---:R2:W5:Y:S01]  /*0240*/  LDG.E R38, desc[UR4][R38.64] ;  /* 0x0000000426267981 */ /* 0x004562000c1e1900 */
[----:B------:R-:W-:Y:S05]  /*0250*/  BRA `(.L_x_2) ;  /* 0x0000000000087947 */ /* 0x000fea0003800000 */
.L_x_3:
[----:B------:R-:W2:Y:S02]  /*0260*/  LDCU UR4, c[0x0][0x8a0] ;  /* 0x00011400ff0477ac */ /* 0x000ea40008000800 */
[----:B--2---:R-:W-:Y:S02]  /*0270*/  MOV R38, UR4 ;  /* 0x0000000400267c02 */ /* 0x004fe40008000f00 */
.L_x_2:
[----:B------:R-:W-:Y:S01]  /*0280*/  IMAD.U32 R0, RZ, RZ, UR21 ;  /* 0x00000015ff007e24 */ /* 0x000fe2000f8e00ff */
[----:B------:R-:W-:Y:S04]  /*0290*/  BSSY.RECONVERGENT B0, `(.L_x_4) ;  /* 0x000000c000007945 */ /* 0x000fe80003800200 */
[C---:B------:R-:W-:Y:S02]  /*02a0*/  ISETP.NE.OR P3, PT, R0.reuse, 0x1, !P0 ;  /* 0x000000010000780c */ /* 0x040fe40004765670 */
[----:B------:R-:W-:-:S11]  /*02b0*/  ISETP.NE.OR P2, PT, R0, 0x3, !P0 ;  /* 0x000000030000780c */ /* 0x000fd60004745670 */
[----:B------:R-:W-:Y:S05]  /*02c0*/  @P3 BRA `(.L_x_5) ;  /* 0x0000000000203947 */ /* 0x000fea0003800000 */
[----:B------:R-:W3:Y:S02]  /*02d0*/  LDCU.64 UR4, c[0x0][0x348] ;  /* 0x00006900ff0477ac */ /* 0x000ee40008000a00 */
[----:B---3--:R-:W-:Y:S02]  /*02e0*/  UIADD3 UR6, UP1, UPT, UR4, 0x80, URZ ;  /* 0x0000008004067890 */ /* 0x008fe4000ff3e0ff */
[----:B------:R-:W-:Y:S02]  /*02f0*/  UIADD3 UR4, UP0, UPT, UR4, 0x180, URZ ;  /* 0x0000018004047890 */ /* 0x000fe4000ff1e0ff */
[----:B------:R-:W-:Y:S02]  /*0300*/  UIADD3.X UR7, UPT, UPT, URZ, UR5, URZ, UP1, !UPT ;  /* 0x00000005ff077290 */ /* 0x000fe40008ffe4ff */
[----:B------:R-:W-:-:S07]  /*0310*/  UIADD3.X UR5, UPT, UPT, URZ, UR5, URZ, UP0, !UPT ;  /* 0x00000005ff057290 */ /* 0x000fce00087fe4ff */
[----:B------:R3:W-:Y:S02]  /*0320*/  UTMACCTL.PF [UR6] ;  /* 0x00000000060079b9 */ /* 0x0007e40008040000 */
[----:B------:R3:W-:Y:S02]  /*0330*/  UTMACCTL.PF [UR4] ;  /* 0x00000000040079b9 */ /* 0x0007e40008040000 */
[----:B---3--:R-:W-:Y:S01]  /*0340*/  NOP ;  /* 0x0000000000007918 */ /* 0x008fe20000000000 */
.L_x_5:
[----:B------:R-:W-:Y:S05]  /*0350*/  BSYNC.RECONVERGENT B0 ;  /* 0x0000000000007941 */ /* 0x000fea0003800200 */
.L_x_4:
[----:B------:R-:W-:Y:S04]  /*0360*/  BSSY.RECONVERGENT B0, `(.L_x_6) ;  /* 0x000000a000007945 */ /* 0x000fe80003800200 */
        /* <DEDUP_REMOVED lines=9> */
.L_x_7:
[----:B------:R-:W-:Y:S05]  /*0400*/  BSYNC.RECONVERGENT B0 ;  /* 0x0000000000007941 */ /* 0x000fea0003800200 */
.L_x_6:
[----:B------:R-:W3:Y:S01]  /*0410*/  LDCU.64 UR4, c[0x0][0x888] ;  /* 0x00011100ff0477ac */ /* 0x000ee20008000a00 */
[----:B------:R-:W-:Y:S01]  /*0420*/  ISETP.NE.AND.EX P1, PT, RZ, UR9, PT, P1 ;  /* 0x00000009ff007c0c */ /* 0x000fe2000bf25310 */
[----:B------:R-:W-:Y:S01]  /*0430*/  UPLOP3.LUT UP4, UPT, UPT, UPT, UPT, 0x80, 0x8 ;  /* 0x000000000008789c */ /* 0x000fe20003f8f070 */
[----:B---3--:R-:W-:-:S04]  /*0440*/  ISETP.NE.U32.AND P2, PT, RZ, UR4, PT ;  /* 0x00000004ff007c0c */ /* 0x008fc8000bf45070 */
[----:B------:R-:W-:-:S13]  /*0450*/  ISETP.NE.AND.EX P2, PT, RZ, UR5, PT, P2 ;  /* 0x00000005ff007c0c */ /* 0x000fda000bf45320 */
[----:B------:R-:W-:Y:S05]  /*0460*/  @P2 BRA P1, `(.L_x_8) ;  /* 0x0000000000282947 */ /* 0x000fea0000800000 */
[----:B------:R-:W-:Y:S01]  /*0470*/  UISETP.NE.U32.AND UP0, UPT, UR8, URZ, UPT ;  /* 0x000000ff0800728c */ /* 0x000fe2000bf05070 */
[----:B-----5:R-:W-:Y:S01]  /*0480*/  FSETP.NEU.AND P1, PT, R41, RZ, PT ;  /* 0x000000ff2900720b */ /* 0x020fe20003f2d000 */
[----:B------:R-:W-:Y:S02]  /*0490*/  UISETP.NE.U32.AND UP2, UPT, UR4, URZ, UPT ;  /* 0x000000ff0400728c */ /* 0x000fe4000bf45070 */
[----:B------:R-:W-:Y:S02]  /*04a0*/  UISETP.NE.AND.EX UP1, UPT, UR9, URZ, UPT, UP0 ;  /* 0x000000ff0900728c */ /* 0x000fe4000bf25300 */
[----:B------:R-:W-:-:S04]  /*04b0*/  UISETP.NE.AND.EX UP0, UPT, UR5, URZ, UPT, UP2 ;  /* 0x000000ff0500728c */ /* 0x000fc8000bf05320 */
[----:B------:R-:W-:-:S04]  /*04c0*/  USEL UR4, URZ, 0xffffffff, UP0 ;  /* 0xffffffffff047887 */ /* 0x000fc80008000000 */
[----:B------:R-:W-:Y:S01]  /*04d0*/  VOTEU.ANY UP0, P1 ;  /* 0x0000000000ff7886 */ /* 0x000fe20000800100 */
[----:B------:R-:W-:-:S04]  /*04e0*/  @!UP1 USEL UR4, URZ, 0xffffffff, UP0 ;  /* 0xffffffffff049887 */ /* 0x000fc80008000000 */
[----:B------:R-:W-:-:S04]  /*04f0*/  ULOP3.LUT UR4, UR4, 0x1, URZ, 0xc0, !UPT ;  /* 0x0000000104047892 */ /* 0x000fc8000f8ec0ff */
[----:B------:R-:W-:-:S11]  /*0500*/  UISETP.NE.U32.AND UP4, UPT, UR4, 0x1, UPT ;  /* 0x000000010400788c */ /* 0x000fd6000bf85070 */
.L_x_8:
[----:B------:R-:W3:Y:S01]  /*0510*/  SHFL.IDX PT, R0, R85, RZ, 0x1f ;  /* 0x00001fff55007589 */ /* 0x000ee200000e0000 */
[----:B------:R-:W-:-:S04]  /*0520*/  UISETP.NE.AND UP0, UPT, UR21, 0x2, UPT ;  /* 0x000000021500788c */ /* 0x000fc8000bf05270 */
[----:B------:R-:W-:Y:S02]  /*0530*/  UISETP.EQ.AND UP1, UPT, UR46, URZ, !UP0 ;  /* 0x000000ff2e00728c */ /* 0x000fe4000c722270 */
[----:B------:R-:W-:-:S04]  /*0540*/  USEL UR48, URZ, 0x1, UP0 ;  /* 0x00000001ff307887 */ /* 0x000fc80008000000 */
[----:B------:R-:W-:Y:S02]  /*0550*/  PLOP3.LUT P3, PT, P0, PT, UP1, 0x80, 0x8 ;  /* 0x000000000008781c */ /* 0x000fe4000076f018 */
[----:B---3--:R-:W-:-:S13]  /*0560*/  ISETP.NE.AND P1, PT, R0, RZ, PT ;  /* 0x000000ff0000720c */ /* 0x008fda0003f25270 */
[----:B------:R-:W-:Y:S05]  /*0570*/  @P1 BRA `(.L_x_9) ;  /* 0x0000000000781947 */ /* 0x000fea0003800000 */
[----:B------:R-:W3:Y:S01]  /*0580*/  S2UR UR5, SR_CgaCtaId ;  /* 0x00000000000579c3 */ /* 0x000ee20000008800 */
[----:B------:R-:W-:Y:S01]  /*0590*/  UMOV UR4, 0x400 ;  /* 0x0000040000047882 */ /* 0x000fe20000000000 */
[----:B------:R-:W-:Y:S01]  /*05a0*/  UMOV UR8, 0x1 ;  /* 0x0000000100087882 */ /* 0x000fe20000000000 */
[----:B------:R-:W-:Y:S01]  /*05b0*/  UMOV UR6, 0x4 ;  /* 0x0000000400067882 */ /* 0x000fe20000000000 */
[----:B------:R-:W-:-:S04]  /*05c0*/  UIADD3 UR8, UPT, UPT, -UR8, 0x100000, URZ ;  /* 0x0010000008087890 */ /* 0x000fc8000fffe1ff */
[----:B------:R-:W-:Y:S02]  /*05d0*/  USHF.L.U32 UR9, UR8, 0xb, URZ ;  /* 0x0000000b08097899 */ /* 0x000fe400080006ff */
[----:B------:R-:W-:Y:S02]  /*05e0*/  USHF.L.U32 UR8, UR8, 0x1, URZ ;  /* 0x0000000108087899 */ /* 0x000fe400080006ff */
[----:B------:R-:W-:-:S04]  /*05f0*/  UIADD3 UR6, UPT, UPT, -UR6, 0x100000, URZ ;  /* 0x0010000006067890 */ /* 0x000fc8000fffe1ff */
[----:B------:R-:W-:Y:S02]  /*0600*/  USHF.L.U32 UR7, UR6, 0xb, URZ ;  /* 0x0000000b06077899 */ /* 0x000fe400080006ff */
[----:B------:R-:W-:Y:S01]  /*0610*/  USHF.L.U32 UR6, UR6, 0x1, URZ ;  /* 0x0000000106067899 */ /* 0x000fe200080006ff */
[----:B------:R-:W-:Y:S01]  /*0620*/  ELECT P1, URZ, PT ;  /* 0x0000000000ff782f */ /* 0x000fe20003820000 */
[----:B---3--:R-:W-:Y:S01]  /*0630*/  ULEA UR4, UR5, UR4, 0x18 ;  /* 0x0000000405047291 */ /* 0x008fe2000f8ec0ff */
[----:B------:R-:W3:Y:S11]  /*0640*/  FENCE.VIEW.ASYNC.S ;  /* 0x00000000000073c6 */ /* 0x000ef60000000000 */
[----:B---3--:R3:W4:Y:S01]  /*0650*/  SYNCS.EXCH.64 URZ, [UR4], UR8 ;  /* 0x0000000804ff75b2 */ /* 0x0087220008000100 */
[----:B------:R3:W1:Y:S01]  /*0660*/  SYNCS.EXCH.64 URZ, [UR4+0x40], UR6 ;  /* 0x0000400604ff75b2 */ /* 0x0006620008000100 */
        /* <DEDUP_REMOVED lines=13> */
[----:B------:R3:W1:Y:S02]  /*0740*/  SYNCS.EXCH.64 URZ, [UR4+0x78], UR6 ;  /* 0x0000780604ff75b2 */ /* 0x0006640008000100 */
[----:B---3--:R-:W-:Y:S01]  /*0750*/  NOP ;  /* 0x0000000000007918 */ /* 0x008fe20000000000 */
.L_x_9:
[----:B------:R-:W3:Y:S01]  /*0760*/  SHFL.IDX PT, R0, R85, RZ, 0x1f ;  /* 0x00001fff55007589 */ /* 0x000ee200000e0000 */
[----:B------:R-:W-:Y:S01]  /*0770*/  NOP ;  /* 0x0000000000007918 */ /* 0x000fe20000000000 */
[----:B---3--:R-:W-:-:S13]  /*0780*/  ISETP.NE.AND P1, PT, R0, 0x1, PT ;  /* 0x000000010000780c */ /* 0x008fda0003f25270 */
        /* <DEDUP_REMOVED lines=14> */
[----:B---3--:R3:W1:Y:S01]  /*0870*/  SYNCS.EXCH.64 URZ, [UR4+0x80], UR8 ;  /* 0x0000800804ff75b2 */ /* 0x0086620008000100 */
[----:B------:R3:W1:Y:S01]  /*0880*/  SYNCS.EXCH.64 URZ, [UR4+0xa0], UR6 ;  /* 0x0000a00604ff75b2 */ /* 0x0006620008000100 */
[----:B------:R3:W1:Y:S01]  /*0890*/  SYNCS.EXCH.64 URZ, [UR4+0x88], UR8 ;  /* 0x0000880804ff75b2 */ /* 0x0006620008000100 */
[----:B------:R3:W1:Y:S01]  /*08a0*/  SYNCS.EXCH.64 URZ, [UR4+0xa8], UR6 ;  /* 0x0000a80604ff75b2 */ /* 0x0006620008000100 */
[----:B------:R3:W1:Y:S01]  /*08b0*/  SYNCS.EXCH.64 URZ, [UR4+0x90], UR8 ;  /* 0x0000900804ff75b2 */ /* 0x0006620008000100 */
[----:B------:R3:W1:Y:S01]  /*08c0*/  SYNCS.EXCH.64 URZ, [UR4+0xb0], UR6 ;  /* 0x0000b00604ff75b2 */ /* 0x0006620008000100 */
[----:B------:R3:W1:Y:S01]  /*08d0*/  SYNCS.EXCH.64 URZ, [UR4+0x98], UR8 ;  /* 0x0000980804ff75b2 */ /* 0x0006620008000100 */
[----:B------:R3:W1:Y:S01]  /*08e0*/  SYNCS.EXCH.64 URZ, [UR4+0xb8], UR6 ;  /* 0x0000b80604ff75b2 */ /* 0x0006620008000100 */
[----:B------:R-:W-:Y:S01]  /*08f0*/  NOP ;  /* 0x0000000000007918 */ /* 0x000fe20000000000 */
.L_x_10:
[----:B------:R-:W2:Y:S01]  /*0900*/  SHFL.IDX PT, R0, R85, RZ, 0x1f ;  /* 0x00001fff55007589 */ /* 0x000ea200000e0000 */
[----:B------:R-:W-:Y:S01]  /*0910*/  NOP ;  /* 0x0000000000007918 */ /* 0x000fe20000000000 */
[----:B--2---:R-:W-:-:S13]  /*0920*/  ISETP.NE.AND P1, PT, R0, 0x3, PT ;  /* 0x000000030000780c */ /* 0x004fda0003f25270 */
[----:B------:R-:W-:Y:S05]  /*0930*/  @P1 BRA `(.L_x_11) ;  /* 0x0000000000301947 */ /* 0x000fea0003800000 */
[----:B---3--:R-:W2:Y:S01]  /*0940*/  S2UR UR6, SR_CgaCtaId ;  /* 0x00000000000679c3 */ /* 0x008ea20000008800 */
[----:B------:R-:W-:Y:S01]  /*0950*/  UMOV UR4, 0x400 ;  /* 0x0000040000047882 */ /* 0x000fe20000000000 */
[----:B------:R-:W-:Y:S01]  /*0960*/  UMOV UR5, 0x20 ;  /* 0x0000002000057882 */ /* 0x000fe20000000000 */
[----:B------:R-:W-:Y:S01]  /*0970*/  ELECT P1, URZ, PT ;  /* 0x0000000000ff782f */ /* 0x000fe20003820000 */
[----:B--2---:R-:W-:Y:S02]  /*0980*/  ULEA UR6, UR6, UR4, 0x18 ;  /* 0x0000000406067291 */ /* 0x004fe4000f8ec0ff */
[----:B------:R-:W-:-:S04]  /*0990*/  UIADD3 UR4, UPT, UPT, -UR5, 0x100000, URZ ;  /* 0x0010000005047890 */ /* 0x000fc8000fffe1ff */
[----:B------:R-:W-:Y:S02]  /*09a0*/  USHF.L.U32 UR5, UR4, 0xb, URZ ;  /* 0x0000000b04057899 */ /* 0x000fe400080006ff */
[----:B------:R-:W-:Y:S01]  /*09b0*/  USHF.L.U32 UR4, UR4, 0x1, URZ ;  /* 0x0000000104047899 */ /* 0x000fe200080006ff */
[----:B------:R-:W2:Y:S11]  /*09c0*/  FENCE.VIEW.ASYNC.S ;  /* 0x00000000000073c6 */ /* 0x000eb60000000000 */
[----:B--2---:R2:W3:Y:S01]  /*09d0*/  SYNCS.EXCH.64 URZ, [UR6+0xc0], UR4 ;  /* 0x0000c00406ff75b2 */ /* 0x0044e20008000100 */
[----:B------:R2:W1:Y:S01]  /*09e0*/  SYNCS.EXCH.64 URZ, [UR6+0xc8], UR4 ;  /* 0x0000c80406ff75b2 */ /* 0x0004620008000100 */
[----:B------:R-:W-:Y:S01]  /*09f0*/  NOP ;  /* 0x0000000000007918 */ /* 0x000fe20000000000 */
.L_x_11:
[----:B------:R-:W4:Y:S01]  /*0a00*/  SHFL.IDX PT, R0, R85, RZ, 0x1f ;  /* 0x00001fff55007589 */ /* 0x000f2200000e0000 */
[----:B------:R-:W-:Y:S01]  /*0a10*/  NOP ;  /* 0x0000000000007918 */ /* 0x000fe20000000000 */
[----:B----4-:R-:W-:-:S13]  /*0a20*/  ISETP.NE.AND P1, PT, R0, 0x4, PT ;  /* 0x000000040000780c */ /* 0x010fda0003f25270 */
[----:B------:R-:W-:Y:S05]  /*0a30*/  @P1 BRA `(.L_x_12) ;  /* 0x00000000004c1947 */ /* 0x000fea0003800000 */
[----:B--2---:R-:W2:Y:S01]  /*0a40*/  S2UR UR5, SR_CgaCtaId ;  /* 0x00000000000579c3 */ /* 0x004ea20000008800 */
[----:B---3--:R-:W-:Y:S01]  /*0a50*/  UMOV UR4, 0x720 ;  /* 0x0000072000047882 */ /* 0x008fe20000000000 */
[----:B------:R-:W-:Y:S01]  /*0a60*/  UMOV UR6, 0x400 ;  /* 0x0000040000067882 */ /* 0x000fe20000000000 */
[----:B------:R-:W-:Y:S01]  /*0a70*/  USEL UR4, UR4, 0x620, UP4 ;  /* 0x0000062004047887 */ /* 0x000fe2000a000000 */
[----:B------:R-:W-:Y:S01]  /*0a80*/  UMOV UR8, 0x1 ;  /* 0x0000000100087882 */ /* 0x000fe20000000000 */
[----:B------:R-:W-:Y:S01]  /*0a90*/  ELECT P1, URZ, PT ;  /* 0x0000000000ff782f */ /* 0x000fe20003820000 */
[----:B------:R-:W-:-:S04]  /*0aa0*/  UIADD3 UR8, UPT, UPT, -UR8, 0x100000, URZ ;  /* 0x0010000008087890 */ /* 0x000fc8000fffe1ff */
[----:B------:R-:W-:Y:S02]  /*0ab0*/  USHF.L.U32 UR9, UR8, 0xb, URZ ;  /* 0x0000000b08097899 */ /* 0x000fe400080006ff */
[----:B------:R-:W-:Y:S02]  /*0ac0*/  USHF.L.U32 UR8, UR8, 0x1, URZ ;  /* 0x0000000108087899 */ /* 0x000fe400080006ff */
[----:B--2---:R-:W-:Y:S02]  /*0ad0*/  ULEA UR6, UR5, UR6, 0x18 ;  /* 0x0000000605067291 */ /* 0x004fe4000f8ec0ff */
[----:B------:R-:W-:-:S04]  /*0ae0*/  UIADD3 UR4, UPT, UPT, -UR4, 0x100000, URZ ;  /* 0x0010000004047890 */ /* 0x000fc8000fffe1ff */
[----:B------:R-:W-:Y:S02]  /*0af0*/  USHF.L.U32 UR5, UR4, 0xb, URZ ;  /* 0x0000000b04057899 */ /* 0x000fe400080006ff */
[----:B------:R-:W-:Y:S01]  /*0b00*/  USHF.L.U32 UR4, UR4, 0x1, URZ ;  /* 0x0000000104047899 */ /* 0x000fe200080006ff */
[----:B------:R-:W2:Y:S03]  /*0b10*/  FENCE.VIEW.ASYNC.S ;  /* 0x00000000000073c6 */ /* 0x000ea60000000000 */
[----:B--2---:R4:W2:Y:S08]  /*0b20*/  SYNCS.EXCH.64 URZ, [UR6+0xd0], UR8 ;  /* 0x0000d00806ff75b2 */ /* 0x0048b00008000100 */
[----:B------:R4:W3:Y:S01]  /*0b30*/  SYNCS.EXCH.64 URZ, [UR6+0xe0], UR4 ;  /* 0x0000e00406ff75b2 */ /* 0x0008e20008000100 */
[----:B------:R4:W1:Y:S01]  /*0b40*/  SYNCS.EXCH.64 URZ, [UR6+0xd8], UR8 ;  /* 0x0000d80806ff75b2 */ /* 0x0008620008000100 */
[----:B------:R4:W1:Y:S02]  /*0b50*/  SYNCS.EXCH.64 URZ, [UR6+0xe8], UR4 ;  /* 0x0000e80406ff75b2 */ /* 0x0008640008000100 */
[----:B----4-:R-:W-:Y:S01]  /*0b60*/  NOP ;  /* 0x0000000000007918 */ /* 0x010fe20000000000 */
.L_x_12:
[----:B------:R-:W4:Y:S01]  /*0b70*/  SHFL.IDX PT, R0, R85, RZ, 0x1f ;  /* 0x00001fff55007589 */ /* 0x000f2200000e0000 */
[----:B------:R-:W-:Y:S01]  /*0b80*/  NOP ;  /* 0x0000000000007918 */ /* 0x000fe20000000000 */
[----:B----4-:R-:W-:-:S13]  /*0b90*/  ISETP.NE.AND P1, PT, R0, 0x5, PT ;  /* 0x000000050000780c */ /* 0x010fda0003f25270 */
[----:B------:R-:W-:Y:S05]  /*0ba0*/  @P1 BRA `(.L_x_13) ;  /* 0x0000000000581947 */ /* 0x000fea0003800000 */
[----:B--2---:R-:W2:Y:S01]  /*0bb0*/  S2UR UR5, SR_CgaCtaId ;  /* 0x00000000000579c3 */ /* 0x004ea20000008800 */
[----:B---3--:R-:W-:Y:S01]  /*0bc0*/  UMOV UR4, 0x400 ;  /* 0x0000040000047882 */ /* 0x008fe20000000000 */
        /* <DEDUP_REMOVED lines=9> */
[----:B--2---:R-:W-:Y:S01]  /*0c60*/  ULEA UR4, UR5, UR4, 0x18 ;  /* 0x0000000405047291 */ /* 0x004fe2000f8ec0ff */
[----:B------:R-:W2:Y:S11]  /*0c70*/  FENCE.VIEW.ASYNC.S ;  /* 0x00000000000073c6 */ /* 0x000eb60000000000 */
[----:B--2---:R4:W2:Y:S01]  /*0c80*/  SYNCS.EXCH.64 URZ, [UR4+0xf0], UR6 ;  /* 0x0000f00604ff75b2 */ /* 0x0048a20008000100 */
[----:B------:R4:W3:Y:S01]  /*0c90*/  SYNCS.EXCH.64 URZ, [UR4+0x110], UR8 ;  /* 0x0001100804ff75b2 */ /* 0x0008e20008000100 */
[----:B------:R4:W1:Y:S01]  /*0ca0*/  SYNCS.EXCH.64 URZ, [UR4+0xf8], UR6 ;  /* 0x0000f80604ff75b2 */ /* 0x0008620008000100 */
[----:B------:R4:W1:Y:S01]  /*0cb0*/  SYNCS.EXCH.64 URZ, [UR4+0x118], UR8 ;  /* 0x0001180804ff75b2 */ /* 0x0008620008000100 */
[----:B------:R4:W1:Y:S01]  /*0cc0*/  SYNCS.EXCH.64 URZ, [UR4+0x100], UR6 ;  /* 0x0001000604ff75b2 */ /* 0x0008620008000100 */
[----:B------:R4:W1:Y:S01]  /*0cd0*/  SYNCS.EXCH.64 URZ, [UR4+0x120], UR8 ;  /* 0x0001200804ff75b2 */ /* 0x0008620008000100 */
[----:B------:R4:W1:Y:S01]  /*0ce0*/  SYNCS.EXCH.64 URZ, [UR4+0x108], UR6 ;  /* 0x0001080604ff75b2 */ /* 0x0008620008000100 */
[----:B------:R4:W1:Y:S02]  /*0cf0*/  SYNCS.EXCH.64 URZ, [UR4+0x128], UR8 ;  /* 0x0001280804ff75b2 */ /* 0x0008640008000100 */
[----:B----4-:R-:W-:Y:S01]  /*0d00*/  NOP ;  /* 0x0000000000007918 */ /* 0x010fe20000000000 */
.L_x_13:
[----:B------:R-:W4:Y:S01]  /*0d10*/  SHFL.IDX PT, R0, R85, RZ, 0x1f ;  /* 0x00001fff55007589 */ /* 0x000f2200000e0000 */
[----:B------:R-:W-:Y:S01]  /*0d20*/  ISETP.NE.OR P0, PT, RZ, UR21, !P0 ;  /* 0x00000015ff007c0c */ /* 0x000fe2000c705670 */
[----:B------:R-:W-:Y:S01]  /*0d30*/  NOP ;  /* 0x0000000000007918 */ /* 0x000fe20000000000 */
[----:B----4-:R-:W-:-:S13]  /*0d40*/  ISETP.NE.AND P1, PT, R0, 0x3, PT ;  /* 0x000000030000780c */ /* 0x010fda0003f25270 */
[----:B------:R-:W-:Y:S05]  /*0d50*/  @P1 BRA `(.L_x_14) ;  /* 0x0000000000381947 */ /* 0x000fea0003800000 */
[----:B--2---:R-:W2:Y:S01]  /*0d60*/  S2UR UR5, SR_CgaCtaId ;  /* 0x00000000000579c3 */ /* 0x004ea20000008800 */
[----:B---3--:R-:W-:Y:S01]  /*0d70*/  UMOV UR4, 0x400 ;  /* 0x0000040000047882 */ /* 0x008fe20000000000 */
[----:B------:R-:W-:Y:S01]  /*0d80*/  UMOV UR6, 0x20 ;  /* 0x0000002000067882 */ /* 0x000fe20000000000 */
[----:B------:R-:W-:Y:S01]  /*0d90*/  ELECT P1, URZ, PT ;  /* 0x0000000000ff782f */ /* 0x000fe20003820000 */
[----:B------:R-:W-:-:S04]  /*0da0*/  UIADD3 UR6, UPT, UPT, -UR6, 0x100000, URZ ;  /* 0x0010000006067890 */ /* 0x000fc8000fffe1ff */
[----:B------:R-:W-:Y:S02]  /*0db0*/  USHF.L.U32 UR7, UR6, 0xb, URZ ;  /* 0x0000000b06077899 */ /* 0x000fe400080006ff */
[----:B------:R-:W-:Y:S02]  /*0dc0*/  USHF.L.U32 UR6, UR6, 0x1, URZ ;  /* 0x0000000106067899 */ /* 0x000fe400080006ff */
[----:B--2---:R-:W-:Y:S01]  /*0dd0*/  ULEA UR4, UR5, UR4, 0x18 ;  /* 0x0000000405047291 */ /* 0x004fe2000f8ec0ff */
[----:B------:R-:W2:Y:S11]  /*0de0*/  FENCE.VIEW.ASYNC.S ;  /* 0x00000000000073c6 */ /* 0x000eb60000000000 */
[----:B--2---:R4:W2:Y:S01]  /*0df0*/  SYNCS.EXCH.64 URZ, [UR4+0x130], UR6 ;  /* 0x0001300604ff75b2 */ /* 0x0048a20008000100 */
[----:B------:R4:W3:Y:S01]  /*0e00*/  SYNCS.EXCH.64 URZ, [UR4+0x140], UR6 ;  /* 0x0001400604ff75b2 */ /* 0x0008e20008000100 */
[----:B------:R4:W1:Y:S01]  /*0e10*/  SYNCS.EXCH.64 URZ, [UR4+0x138], UR6 ;  /* 0x0001380604ff75b2 */ /* 0x0008620008000100 */
[----:B------:R4:W1:Y:S02]  /*0e20*/  SYNCS.EXCH.64 URZ, [UR4+0x148], UR6 ;  /* 0x0001480604ff75b2 */ /* 0x0008640008000100 */
[----:B----4-:R-:W-:Y:S01]  /*0e30*/  NOP ;  /* 0x0000000000007918 */ /* 0x010fe20000000000 */
.L_x_14:
[----:B---3--:R-:W3:Y:S01]  /*0e40*/  S2UR UR7, SR_CgaCtaId ;  /* 0x00000000000779c3 */ /* 0x008ee20000008800 */
[----:B------:R-:W-:Y:S01]  /*0e50*/  VOTEU.ALL UP0, P0 ;  /* 0x0000000000ff7886 */ /* 0x000fe20000000000 */
[----:B--2---:R-:W-:Y:S01]  /*0e60*/  UMOV UR4, 0x20 ;  /* 0x0000002000047882 */ /* 0x004fe20000000000 */
[----:B------:R-:W-:Y:S01]  /*0e70*/  NOP ;  /* 0x0000000000007918 */ /* 0x000fe20000000000 */
[----:B------:R-:W-:Y:S01]  /*0e80*/  LOP3.LUT R0, R98, 0x1f, RZ, 0xc0, !PT ;  /* 0x0000001f62007812 */ /* 0x000fe200078ec0ff */
[----:B------:R-:W-:Y:S01]  /*0e90*/  UISETP.NE.AND UP5, UPT, UR21, URZ, UPT ;  /* 0x000000ff1500728c */ /* 0x000fe2000bfa5270 */
[----:B------:R-:W-:Y:S01]  /*0ea0*/  @!UP0 UMOV UR6, 0x400 ;  /* 0x0000040000068882 */ /* 0x000fe20000000000 */
[----:B------:R-:W-:-:S04]  /*0eb0*/  @!UP0 UIADD3 UR4, UPT, UPT, -UR4, 0x100000, URZ ;  /* 0x0010000004048890 */ /* 0x000fc8000fffe1ff */
[----:B------:R-:W-:Y:S02]  /*0ec0*/  @!UP0 USHF.L.U32 UR5, UR4, 0xb, URZ ;  /* 0x0000000b04058899 */ /* 0x000fe400080006ff */
[----:B------:R-:W-:Y:S02]  /*0ed0*/  @!UP0 USHF.L.U32 UR4, UR4, 0x1, URZ ;  /* 0x0000000104048899 */ /* 0x000fe400080006ff */
[----:B---3--:R-:W-:Y:S01]  /*0ee0*/  @!UP0 ULEA UR6, UR7, UR6, 0x18 ;  /* 0x0000000607068291 */ /* 0x008fe2000f8ec0ff */
[----:B------:R-:W2:Y:S01]  /*0ef0*/  LDCU UR7, c[0x0][0x36c] ;  /* 0x00006d80ff0777ac */ /* 0x000ea20008000800 */
[----:B------:R-:W-:Y:S01]  /*0f00*/  VOTEU.ALL UP0, P0 ;  /* 0x0000000000ff7886 */ /* 0x000fe20000000000 */
[----:B------:R-:W3:Y:S09]  /*0f10*/  FENCE.VIEW.ASYNC.S ;  /* 0x00000000000073c6 */ /* 0x000ef20000000000 */
[----:B---3--:R3:W4:Y:S01]  /*0f20*/  @!UP0 SYNCS.EXCH.64 URZ, [UR6+0x150], UR4 ;  /* 0x0001500406ff85b2 */ /* 0x0087220008000100 */
[----:B--2---:R-:W-:-:S09]  /*0f30*/  UISETP.EQ.U32.AND UP6, UPT, UR7, 0x1, UPT ;  /* 0x000000010700788c */ /* 0x004fd2000bfc2070 */
[----:B---3--:R-:W-:Y:S05]  /*0f40*/  BRA.U !UP6, `(.L_x_15) ;  /* 0x000000010e087547 */ /* 0x008fea000b800000 */
[----:B-1--4-:R-:W-:Y:S01]  /*0f50*/  UCGABAR_ARV ;  /* 0x00000000000079c7 */ /* 0x012fe20008000000 */
[----:B------:R-:W-:Y:S05]  /*0f60*/  BRA `(.L_x_16) ;  /* 0x0000000000047947 */ /* 0x000fea0003800000 */
.L_x_15:
[----:B-1--4-:R-:W-:Y:S01]  /*0f70*/  NOP ;  /* 0x0000000000007918 */ /* 0x012fe20000000000 */
.L_x_16:
[----:B------:R-:W1:Y:S01]  /*0f80*/  S2UR UR29, SR_CTAID.X ;  /* 0x00000000001d79c3 */ /* 0x000e620000002500 */
[----:B------:R-:W-:-:S05]  /*0f90*/  CS2R.32 R87, SR_CgaSize ;  /* 0x0000000000577805 */ /* 0x000fca0000008a00 */
[----:B------:R-:W-:-:S05]  /*0fa0*/  IMAD R87, R87, -0xa0, RZ ;  /* 0xffffff6057577824 */ /* 0x000fca00078e02ff */
[----:B------:R-:W-:-:S14]  /*0fb0*/  R2UR UR5, R87 ;  /* 0x00000000570572ca */ /* 0x000fdc00000e0000 */
[----:B------:R-:W2:Y:S01]  /*0fc0*/  LDCU UR5, c[0x0][UR5+0x2b0] ;  /* 0x00005600050577ac */ /* 0x000ea20008000800 */
[----:B------:R-:W-:-:S05]  /*0fd0*/  CS2R.32 R87, SR_CgaSize ;  /* 0x0000000000577805 */ /* 0x000fca0000008a00 */
[----:B------:R-:W-:-:S05]  /*0fe0*/  IMAD R87, R87, -0xa0, RZ ;  /* 0xffffff6057577824 */ /* 0x000fca00078e02ff */
[----:B------:R-:W-:-:S14]  /*0ff0*/  R2UR UR4, R87 ;  /* 0x00000000570472ca */ /* 0x000fdc00000e0000 */
[----:B------:R-:W3:Y:S01]  /*1000*/  LDCU UR4, c[0x0][UR4+0x2b4] ;  /* 0x00005680040477ac */ /* 0x000ee20008000800 */
[----:B------:R-:W4:Y:S01]  /*1010*/  S2UR UR20, SR_CTAID.Y ;  /* 0x00000000001479c3 */ /* 0x000f220000002600 */
[----:B------:R-:W-:-:S05]  /*1020*/  CS2R.32 R87, SR_CgaSize ;  /* 0x0000000000577805 */ /* 0x000fca0000008a00 */
[----:B------:R-:W-:-:S05]  /*1030*/  IMAD R87, R87, -0xa0, RZ ;  /* 0xffffff6057577824 */ /* 0x000fca00078e02ff */
[----:B------:R-:W-:-:S14]  /*1040*/  R2UR UR7, R87 ;  /* 0x00000000570772ca */ /* 0x000fdc00000e0000 */
[----:B------:R-:W3:Y:S01]  /*1050*/  LDCU UR7, c[0x0][UR7+0x2a0] ;  /* 0x00005400070777ac */ /* 0x000ee20008000800 */
[----:B------:R-:W-:-:S05]  /*1060*/  CS2R.32 R87, SR_CgaSize ;  /* 0x0000000000577805 */ /* 0x000fca0000008a00 */
[----:B------:R-:W-:-:S05]  /*1070*/  IMAD R87, R87, -0xa0, RZ ;  /* 0xffffff6057577824 */ /* 0x000fca00078e02ff */
[----:B------:R-:W-:-:S14]  /*1080*/  R2UR UR8, R87 ;  /* 0x00000000570872ca */ /* 0x000fdc00000e0000 */
[----:B------:R-:W3:Y:S01]  /*1090*/  LDCU UR8, c[0x0][UR8+0x2a4] ;  /* 0x00005480080877ac */ /* 0x000ee20008000800 */
[----:B------:R-:W3:Y:S01]  /*10a0*/  S2UR UR9, SR_CgaCtaId ;  /* 0x00000000000979c3 */ /* 0x000ee20000008800 */
[----:B------:R-:W-:Y:S01]  /*10b0*/  UISETP.GT.U32.AND UP0, UPT, UR46, 0xffff, UPT ;  /* 0x0000ffff2e00788c */ /* 0x000fe2000bf04070 */
[----:B------:R-:W3:Y:S01]  /*10c0*/  LDCU UR25, c[0x0][0xb24] ;  /* 0x00016480ff1977ac */ /* 0x000ee20008000800 */
[----:B------:R-:W3:Y:S01]  /*10d0*/  LDCU UR42, c[0x0][0xb24] ;  /* 0x00016480ff2a77ac */ /* 0x000ee20008000800 */
[----:B-1----:R-:W-:Y:S01]  /*10e0*/  I2FP.F32.U32 R3, UR29 ;  /* 0x0000001d00037c45 */ /* 0x002fe20008201000 */
[----:B------:R-:W1:Y:S04]  /*10f0*/  LDCU UR27, c[0x0][0xb30] ;  /* 0x00016600ff1b77ac */ /* 0x000e680008000800 */
[----:B--2---:R-:W-:Y:S01]  /*1100*/  FMUL R3, R3, UR5 ;  /* 0x0000000503037c20 */ /* 0x004fe20008400000 */
[----:B------:R-:W-:Y:S01]  /*1110*/  USEL UR5, UR46, 0xffff, !UP0 ;  /* 0x0000ffff2e057887 */ /* 0x000fe2000c000000 */
[----:B----4-:R-:W-:Y:S01]  /*1120*/  I2FP.F32.U32 R2, UR20 ;  /* 0x0000001400027c45 */ /* 0x010fe20008201000 */
[----:B------:R-:W-:-:S03]  /*1130*/  UMOV UR11, 0x55 ;  /* 0x00000055000b7882 */ /* 0x000fc60000000000 */
[----:B------:R-:W2:Y:S01]  /*1140*/  F2I.U32.TRUNC.NTZ R3, R3 ;  /* 0x0000000300037305 */ /* 0x000ea2000020f000 */
[----:B------:R-:W-:Y:S01]  /*1150*/  ULOP3.LUT UR24, UR5, 0xffff, URZ, 0xc0, !UPT ;  /* 0x0000ffff05187892 */ /* 0x000fe2000f8ec0ff */
[----:B---3--:R-:W-:Y:S01]  /*1160*/  FMUL R2, R2, UR4 ;  /* 0x0000000402027c20 */ /* 0x008fe20008400000 */
[----:B------:R-:W-:-:S05]  /*1170*/  USHF.L.U32 UR28, UR9, 0xa, URZ ;  /* 0x0000000a091c7899 */ /* 0x000fca00080006ff */
[----:B------:R-:W3:Y:S01]  /*1180*/  F2I.U32.TRUNC.NTZ R2, R2 ;  /* 0x0000000200027305 */ /* 0x000ee2000020f000 */
[----:B--2---:R-:W-:Y:S02]  /*1190*/  R2UR UR4, R3 ;  /* 0x00000000030472ca */ /* 0x004fe400000e0000 */
[----:B------:R-:W-:Y:S02]  /*11a0*/  PRMT R3, RZ, 0x7610, R3 ;  /* 0x00007610ff037816 */ /* 0x000fe40000000003 */
[----:B---3--:R-:W-:Y:S02]  /*11b0*/  R2UR UR6, R2 ;  /* 0x00000000020672ca */ /* 0x008fe400000e0000 */
[----:B------:R-:W-:-:S07]  /*11c0*/  PRMT R2, RZ, 0x7610, R2 ;  /* 0x00007610ff027816 */ /* 0x000fce0000000002 */
[----:B------:R-:W-:-:S04]  /*11d0*/  UIADD3 UR5, UPT, UPT, -UR4, URZ, URZ ;  /* 0x000000ff04057290 */ /* 0x000fc8000fffe1ff */
[----:B------:R-:W-:Y:S02]  /*11e0*/  UIMAD UR5, UR7, UR5, UR29 ;  /* 0x00000005070572a4 */ /* 0x000fe4000f8e021d */
[----:B------:R-:W-:-:S04]  /*11f0*/  UIADD3 UR4, UPT, UPT, -UR6, URZ, URZ ;  /* 0x000000ff06047290 */ /* 0x000fc8000fffe1ff */
[----:B------:R-:W-:Y:S01]  /*1200*/  IMAD.U32 R87, RZ, RZ, UR5 ;  /* 0x00000005ff577e24 */ /* 0x000fe2000f8e00ff */
[----:B------:R-:W-:-:S06]  /*1210*/  UIMAD UR4, UR8, UR4, UR20 ;  /* 0x00000004080472a4 */ /* 0x000fcc000f8e0214 */
[----:B------:R-:W-:Y:S01]  /*1220*/  IMAD.U32 R86, RZ, RZ, UR4 ;  /* 0x00000004ff567e24 */ /* 0x000fe2000f8e00ff */
[----:B-1----:R-:W-:Y:S06]  /*1230*/  BRA.U UP5, `(.L_x_17) ;  /* 0x0000000105647547 */ /* 0x002fec000b800000 */
[----:B------:R-:W-:Y:S02]  /*1240*/  R2UR UR4, R87 ;  /* 0x00000000570472ca */ /* 0x000fe400000e0000 */
[----:B------:R-:W-:-:S11]  /*1250*/  R2UR UR12, R86 ;  /* 0x00000000560c72ca */ /* 0x000fd600000e0000 */
[----:B------:R-:W-:Y:S02]  /*1260*/  UISETP.GT.U32.AND UP0, UPT, UR4, 0x1, UPT ;  /* 0x000000010400788c */ /* 0x000fe4000bf04070 */
[----:B------:R-:W-:Y:S02]  /*1270*/  ULOP3.LUT UR10, UR4, 0xfffffffe, URZ, 0xc0, !UPT ;  /* 0xfffffffe040a7892 */ /* 0x000fe4000f8ec0ff */
[----:B------:R-:W-:Y:S02]  /*1280*/  UISETP.NE.AND UP3, UPT, UR12, URZ, UP0 ;  /* 0x000000ff0c00728c */ /* 0x000fe40008765270 */
[----:B------:R-:W-:Y:S02]  /*1290*/  UISETP.NE.AND UP2, UPT, UR12, 0x1, UP0 ;  /* 0x000000010c00788c */ /* 0x000fe40008745270 */
[----:B------:R-:W-:Y:S02]  /*12a0*/  UISETP.NE.AND UP1, UPT, UR12, 0x2, UP0 ;  /* 0x000000020c00788c */ /* 0x000fe40008725270 */
[----:B------:R-:W-:-:S02]  /*12b0*/  UISETP.NE.AND UP0, UPT, UR12, 0x3, UP0 ;  /* 0x000000030c00788c */ /* 0x000fc40008705270 */
[----:B------:R-:W-:Y:S02]  /*12c0*/  USEL UR6, URZ, 0x1, UP3 ;  /* 0x00000001ff067887 */ /* 0x000fe40009800000 */
[----:B------:R-:W-:Y:S02]  /*12d0*/  USEL UR5, URZ, 0x4, UP2 ;  /* 0x00000004ff057887 */ /* 0x000fe40009000000 */
[----:B------:R-:W-:Y:S02]  /*12e0*/  USEL UR4, URZ, 0x10, UP1 ;  /* 0x00000010ff047887 */ /* 0x000fe40008800000 */
[----:B------:R-:W-:Y:S02]  /*12f0*/  USEL UR9, URZ, 0x40, UP0 ;  /* 0x00000040ff097887 */ /* 0x000fe40008000000 */
[----:B------:R-:W-:Y:S02]  /*1300*/  USEL UR8, URZ, 0x2, UP3 ;  /* 0x00000002ff087887 */ /* 0x000fe40009800000 */
[----:B------:R-:W-:-:S02]  /*1310*/  UIADD3 UR4, UPT, UPT, UR4, UR5, UR6 ;  /* 0x0000000504047290 */ /* 0x000fc4000fffe006 */
[----:B------:R-:W-:Y:S02]  /*1320*/  USEL UR6, URZ, 0x20, UP1 ;  /* 0x00000020ff067887 */ /* 0x000fe40008800000 */
[----:B------:R-:W-:Y:S02]  /*1330*/  USEL UR7, URZ, 0x8, UP2 ;  /* 0x00000008ff077887 */ /* 0x000fe40009000000 */
[----:B------:R-:W-:Y:S02]  /*1340*/  UIADD3 UR5, UPT, UPT, UR8, UR9, UR4 ;  /* 0x0000000908057290 */ /* 0x000fe4000fffe004 */
[----:B------:R-:W-:Y:S02]  /*1350*/  ULEA UR4, UR12, UR10, 0x1 ;  /* 0x0000000a0c047291 */ /* 0x000fe4000f8e08ff */
[----:B------:R-:W-:Y:S02]  /*1360*/  USEL UR8, URZ, 0x80, UP0 ;  /* 0x00000080ff087887 */ /* 0x000fe40008000000 */
[----:B------:R-:W-:-:S03]  /*1370*/  UIADD3 UR5, UPT, UPT, UR6, UR7, UR5 ;  /* 0x0000000706057290 */ /* 0x000fc6000fffe005 */
[----:B------:R-:W-:Y:S01]  /*1380*/  UMOV UR6, 0x3 ;  /* 0x0000000300067882 */ /* 0x000fe20000000000 */
[----:B------:R-:W-:Y:S02]  /*1390*/  UIADD3 UR5, UPT, UPT, UR5, UR8, URZ ;  /* 0x0000000805057290 */ /* 0x000fe4000fffe0ff */
[----:B------:R-:W-:-:S04]  /*13a0*/  USHF.L.U32 UR4, UR6, UR4, URZ ;  /* 0x0000000406047299 */ /* 0x000fc800080006ff */
[----:B------:R-:W-:Y:S02]  /*13b0*/  IMAD.U32 R3, RZ, RZ, UR5 ;  /* 0x00000005ff037e24 */ /* 0x000fe4000f8e00ff */
[----:B------:R-:W-:-:S07]  /*13c0*/  IMAD.U32 R2, RZ, RZ, UR4 ;  /* 0x00000004ff027e24 */ /* 0x000fce000f8e00ff */
.L_x_17:
[----:B------:R-:W1:Y:S01]  /*13d0*/  S2UR UR36, SR_CTAID.Z ;  /* 0x00000000002479c3 */ /* 0x000e620000002700 */
[----:B------:R-:W-:Y:S02]  /*13e0*/  UISETP.GE.AND UP0, UPT, UR25, 0x1, UPT ;  /* 0x000000011900788c */ /* 0x000fe4000bf06270 */
[----:B------:R-:W-:Y:S02]  /*13f0*/  UISETP.NE.AND UP3, UPT, UR21, 0x2, UPT ;  /* 0x000000021500788c */ /* 0x000fe4000bf65270 */
[----:B------:R-:W-:Y:S02]  /*1400*/  ULOP3.LUT UR28, UR28, 0x1800, URZ, 0xc0, !UPT ;  /* 0x000018001c1c7892 */ /* 0x000fe4000f8ec0ff */
[----:B------:R-:W-:Y:S01]  /*1410*/  USHF.L.U32 UR24, UR11, UR24, URZ ;  /* 0x000000180b187299 */ /* 0x000fe200080006ff */
[----:B------:R-:W-:Y:S02]  /*1420*/  UMOV UR16, UR29 ;  /* 0x0000001d00107c82 */ /* 0x000fe40008000000 */
[----:B------:R-:W-:Y:S09]  /*1430*/  BRA.U !UP0, `(.L_x_18) ;  /* 0x0000000108d47547 */ /* 0x000ff2000b800000 */
[----:B------:R-:W2:Y:S01]  /*1440*/  LDCU.128 UR12, c[0x0][0xb10] ;  /* 0x00016200ff0c77ac */ /* 0x000ea20008000c00 */
[----:B------:R-:W3:Y:S01]  /*1450*/  LDCU UR6, c[0x0][0x370] ;  /* 0x00006e00ff0677ac */ /* 0x000ee20008000800 */
[----:B------:R-:W4:Y:S01]  /*1460*/  LDCU UR5, c[0x0][0x374] ;  /* 0x00006e80ff0577ac */ /* 0x000f220008000800 */
[----:B------:R-:W1:Y:S01]  /*1470*/  LDCU UR26, c[0x0][0xb0c] ;  /* 0x00016180ff1a77ac */ /* 0x000e620008000800 */
[----:B------:R-:W1:Y:S01]  /*1480*/  LDCU UR4, c[0x0][0xb20] ;  /* 0x00016400ff0477ac */ /* 0x000e620008000800 */
[----:B------:R-:W1:Y:S01]  /*1490*/  LDCU.64 UR8, c[0x0][0xb28] ;  /* 0x00016500ff0877ac */ /* 0x000e620008000a00 */
[----:B--2---:R-:W-:Y:S02]  /*14a0*/  UISETP.NE.AND UP0, UPT, UR14, 0x1, UPT ;  /* 0x000000010e00788c */ /* 0x004fe4000bf05270 */
[----:B----4-:R-:W-:Y:S02]  /*14b0*/  UIMAD.WIDE.U32 UR10, UR5, UR15, URZ ;  /* 0x0000000f050a72a5 */ /* 0x010fe4000f8e00ff */
[----:B---3--:R-:W-:-:S02]  /*14c0*/  UIMAD.WIDE.U32 UR18, UR6, UR12, URZ ;  /* 0x0000000c061272a5 */ /* 0x008fc4000f8e00ff */
[----:B-1----:R-:W-:Y:S02]  /*14d0*/  UISETP.NE.AND UP1, UPT, UR26, 0x1, UPT ;  /* 0x000000011a00788c */ /* 0x002fe4000bf25270 */
[----:B------:R-:W-:Y:S01]  /*14e0*/  UISETP.NE.AND UP2, UPT, UR25, 0x1, UPT ;  /* 0x000000011900788c */ /* 0x000fe2000bf45270 */
[----:B------:R-:W-:Y:S02]  /*14f0*/  UMOV UR10, UR11 ;  /* 0x0000000b000a7c82 */ /* 0x000fe40008000000 */
[----:B------:R-:W-:Y:S01]  /*1500*/  UMOV UR18, UR19 ;  /* 0x0000001300127c82 */ /* 0x000fe20008000000 */
[----:B------:R-:W-:Y:S02]  /*1510*/  @UP0 USHF.R.U32.HI UR5, URZ, UR4, UR10 ;  /* 0x00000004ff050299 */ /* 0x000fe4000801160a */
[----:B------:R-:W-:Y:S02]  /*1520*/  UIMAD.WIDE.U32 UR22, UR20, UR15, URZ ;  /* 0x0000000f141672a5 */ /* 0x000fe4000f8e00ff */
[----:B------:R-:W-:-:S02]  /*1530*/  UIMAD.WIDE.U32 UR10, UR5, UR8, URZ ;  /* 0x00000008050a72a5 */ /* 0x000fc4000f8e00ff */
[----:B------:R-:W-:Y:S02]  /*1540*/  @UP1 USHF.R.U32.HI UR6, URZ, UR13, UR18 ;  /* 0x0000000dff061299 */ /* 0x000fe40008011612 */
[----:B------:R-:W-:Y:S02]  /*1550*/  UIMAD.WIDE.U32 UR16, UR29, UR12, URZ ;  /* 0x0000000c1d1072a5 */ /* 0x000fe4000f8e00ff */
[----:B------:R-:W-:Y:S01]  /*1560*/  UIMAD.WIDE.U32 UR18, UR6, UR8, URZ ;  /* 0x00000008061272a5 */ /* 0x000fe2000f8e00ff */
[----:B------:R-:W-:Y:S01]  /*1570*/  UMOV UR22, UR23 ;  /* 0x0000001700167c82 */ /* 0x000fe20008000000 */
[----:B------:R-:W-:Y:S01]  /*1580*/  UMOV UR10, UR11 ;  /* 0x0000000b000a7c82 */ /* 0x000fe20008000000 */
[----:B------:R-:W-:Y:S02]  /*1590*/  USHF.R.U32.HI UR22, URZ, UR4, UR22 ;  /* 0x00000004ff167299 */ /* 0x000fe40008011616 */
[----:B------:R-:W-:Y:S02]  /*15a0*/  @UP2 USHF.R.U32.HI UR5, URZ, UR9, UR10 ;  /* 0x00000009ff052299 */ /* 0x000fe4000801160a */
[----:B------:R-:W-:Y:S01]  /*15b0*/  UMOV UR7, UR19 ;  /* 0x0000001300077c82 */ /* 0x000fe20008000000 */
[----:B------:R-:W-:Y:S01]  /*15c0*/  UMOV UR16, UR17 ;  /* 0x0000001100107c82 */ /* 0x000fe20008000000 */
[----:B------:R-:W-:-:S02]  /*15d0*/  @UP2 USHF.R.U32.HI UR6, URZ, UR9, UR7 ;  /* 0x00000009ff062299 */ /* 0x000fc40008011607 */
[----:B------:R-:W-:Y:S02]  /*15e0*/  USHF.R.U32.HI UR16, URZ, UR13, UR16 ;  /* 0x0000000dff107299 */ /* 0x000fe40008011610 */
[----:B------:R-:W-:Y:S02]  /*15f0*/  USEL UR4, UR20, UR22, !UP0 ;  /* 0x0000001614047287 */ /* 0x000fe4000c000000 */
[----:B------:R-:W-:Y:S02]  /*1600*/  UIMAD UR7, UR5, UR25, URZ ;  /* 0x00000019050772a4 */ /* 0x000fe4000f8e02ff */
[----:B------:R-:W-:Y:S02]  /*1610*/  USEL UR5, UR29, UR16, !UP1 ;  /* 0x000000101d057287 */ /* 0x000fe4000c800000 */
[----:B------:R-:W-:Y:S02]  /*1620*/  UIMAD UR12, UR6, UR25, URZ ;  /* 0x00000019060c72a4 */ /* 0x000fe4000f8e02ff */
[----:B------:R-:W-:-:S02]  /*1630*/  UISETP.GE.AND UP0, UPT, UR4, UR7, UPT ;  /* 0x000000070400728c */ /* 0x000fc4000bf06270 */
[----:B------:R-:W-:Y:S02]  /*1640*/  UIMAD.WIDE.U32 UR10, UR4, UR8, URZ ;  /* 0x00000008040a72a5 */ /* 0x000fe4000f8e00ff */
[----:B------:R-:W-:Y:S02]  /*1650*/  UISETP.GE.OR UP0, UPT, UR5, UR12, UP0 ;  /* 0x0000000c0500728c */ /* 0x000fe40008706670 */
[----:B------:R-:W-:Y:S02]  /*1660*/  UIMAD.WIDE.U32 UR12, UR5, UR8, URZ ;  /* 0x00000008050c72a5 */ /* 0x000fe4000f8e00ff */
[----:B------:R-:W-:Y:S01]  /*1670*/  UIADD3 UR10, UPT, UPT, -UR4, URZ, URZ ;  /* 0x000000ff040a7290 */ /* 0x000fe2000fffe1ff */
[----:B------:R-:W-:Y:S01]  /*1680*/  UMOV UR8, UR11 ;  /* 0x0000000b00087c82 */ /* 0x000fe20008000000 */
[----:B------:R-:W-:Y:S02]  /*1690*/  UIADD3 UR16, UPT, UPT, -UR5, URZ, URZ ;  /* 0x000000ff05107290 */ /* 0x000fe4000fffe1ff */
[----:B------:R-:W-:-:S03]  /*16a0*/  USHF.R.U32.HI UR8, URZ, UR9, UR8 ;  /* 0x00000009ff087299 */ /* 0x000fc60008011608 */
[----:B------:R-:W-:Y:S01]  /*16b0*/  @!UP0 UMOV UR7, UR13 ;  /* 0x0000000d00078c82 */ /* 0x000fe20008000000 */
[----:B------:R-:W-:Y:S02]  /*16c0*/  UIMAD UR20, UR14, UR10, UR20 ;  /* 0x0000000a0e1472a4 */ /* 0x000fe4000f8e0214 */
[----:B------:R-:W-:Y:S02]  /*16d0*/  USEL UR8, UR4, UR8, !UP2 ;  /* 0x0000000804087287 */ /* 0x000fe4000d000000 */
[----:B------:R-:W-:Y:S02]  /*16e0*/  @!UP0 USHF.R.U32.HI UR7, URZ, UR9, UR7 ;  /* 0x00000009ff078299 */ /* 0x000fe40008011607 */
[----:B------:R-:W-:Y:S02]  /*16f0*/  UIADD3 UR9, UPT, UPT, -UR8, URZ, URZ ;  /* 0x000000ff08097290 */ /* 0x000fe4000fffe1ff */
[----:B------:R-:W-:Y:S02]  /*1700*/  @!UP0 USEL UR7, UR5, UR7, !UP2 ;  /* 0x0000000705078287 */ /* 0x000fe4000d000000 */
[----:B------:R-:W-:-:S02]  /*1710*/  UIMAD UR9, UR25, UR9, UR4 ;  /* 0x00000009190972a4 */ /* 0x000fc4000f8e0204 */
[----:B------:R-:W-:Y:S02]  /*1720*/  @!UP0 UIADD3 UR8, UPT, UPT, UR8, -UR7, URZ ;  /* 0x8000000708088290 */ /* 0x000fe4000fffe0ff */
[----:B------:R-:W-:Y:S02]  /*1730*/  @!UP0 UIMAD UR6, UR9, UR6, UR7 ;  /* 0x00000006090682a4 */ /* 0x000fe4000f8e0207 */
[----:B------:R-:W-:Y:S02]  /*1740*/  @!UP0 UIMAD UR4, UR8, UR25, UR5 ;  /* 0x00000019080482a4 */ /* 0x000fe4000f8e0205 */
[----:B------:R-:W-:Y:S02]  /*1750*/  UIMAD UR16, UR26, UR16, UR29 ;  /* 0x000000101a1072a4 */ /* 0x000fe4000f8e021d */
[----:B------:R-:W-:Y:S01]  /*1760*/  UIMAD UR20, UR4, UR14, UR20 ;  /* 0x0000000e041472a4 */ /* 0x000fe2000f8e0214 */
[----:B------:R-:W-:Y:S02]  /*1770*/  @!UP0 UMOV UR5, UR6 ;  /* 0x0000000600058c82 */ /* 0x000fe40008000000 */
[----:B------:R-:W-:-:S12]  /*1780*/  UIMAD UR16, UR5, UR26, UR16 ;  /* 0x0000001a051072a4 */ /* 0x000fd8000f8e0210 */
.L_x_18:
[----:B------:R-:W-:-:S09]  /*1790*/  UISETP.NE.AND UP0, UPT, UR27, 0x1, UPT ;  /* 0x000000011b00788c */ /* 0x000fd2000bf05270 */
[----:B------:R-:W-:Y:S05]  /*17a0*/  BRA.U UP0, `(.L_x_19) ;  /* 0x0000000100447547 */ /* 0x000fea000b800000 */
[----:B------:R-:W2:Y:S01]  /*17b0*/  LDCU.128 UR8, c[0x0][0xb10] ;  /* 0x00016200ff0877ac */ /* 0x000ea20008000c00 */
[----:B------:R-:W3:Y:S01]  /*17c0*/  LDCU UR12, c[0x0][0xb0c] ;  /* 0x00016180ff0c77ac */ /* 0x000ee20008000800 */
[----:B------:R-:W4:Y:S01]  /*17d0*/  LDCU UR13, c[0x0][0xb20] ;  /* 0x00016400ff0d77ac */ /* 0x000f220008000800 */
[----:B--2---:R-:W-:Y:S02]  /*17e0*/  UIMAD.WIDE.U32 UR6, UR16, UR8, URZ ;  /* 0x00000008100672a5 */ /* 0x004fe4000f8e00ff */
[----:B------:R-:W-:Y:S02]  /*17f0*/  UIMAD.WIDE.U32 UR4, UR20, UR11, URZ ;  /* 0x0000000b140472a5 */ /* 0x000fe4000f8e00ff */
[----:B---3--:R-:W-:Y:S02]  /*1800*/  UISETP.NE.AND UP1, UPT, UR12, 0x1, UPT ;  /* 0x000000010c00788c */ /* 0x008fe4000bf25270 */
[----:B------:R-:W-:Y:S01]  /*1810*/  UISETP.NE.AND UP0, UPT, UR10, 0x1, UPT ;  /* 0x000000010a00788c */ /* 0x000fe2000bf05270 */
[----:B------:R-:W-:-:S02]  /*1820*/  UMOV UR6, UR7 ;  /* 0x0000000700067c82 */ /* 0x000fc40008000000 */
[----:B------:R-:W-:Y:S01]  /*1830*/  UMOV UR4, UR5 ;  /* 0x0000000500047c82 */ /* 0x000fe20008000000 */
[----:B------:R-:W-:Y:S02]  /*1840*/  USHF.R.U32.HI UR6, URZ, UR9, UR6 ;  /* 0x00000009ff067299 */ /* 0x000fe40008011606 */
[----:B----4-:R-:W-:Y:S02]  /*1850*/  USHF.R.U32.HI UR4, URZ, UR13, UR4 ;  /* 0x0000000dff047299 */ /* 0x010fe40008011604 */
[----:B------:R-:W-:Y:S02]  /*1860*/  USEL UR5, UR16, UR6, !UP1 ;  /* 0x0000000610057287 */ /* 0x000fe4000c800000 */
[----:B------:R-:W-:-:S04]  /*1870*/  USEL UR4, UR20, UR4, !UP0 ;  /* 0x0000000414047287 */ /* 0x000fc8000c000000 */
[----:B------:R-:W-:Y:S02]  /*1880*/  UIADD3 UR6, UPT, UPT, -UR4, UR5, URZ ;  /* 0x0000000504067290 */ /* 0x000fe4000fffe1ff */
[----:B------:R-:W-:Y:S02]  /*1890*/  UIADD3 UR4, UPT, UPT, UR4, -UR5, URZ ;  /* 0x8000000504047290 */ /* 0x000fe4000fffe0ff */
[----:B------:R-:W-:Y:S02]  /*18a0*/  UIMAD UR20, UR6, UR10, UR20 ;  /* 0x0000000a061472a4 */ /* 0x000fe4000f8e0214 */
[----:B------:R-:W-:-:S12]  /*18b0*/  UIMAD UR16, UR4, UR12, UR16 ;  /* 0x0000000c041072a4 */ /* 0x000fd8000f8e0210 */
.L_x_19:
[----:B------:R-:W-:Y:S05]  /*18c0*/  BRA.U !UP6, `(.L_x_20) ;  /* 0x000000010e0c7547 */ /* 0x000fea000b800000 */
[----:B------:R-:W-:Y:S01]  /*18d0*/  UCGABAR_WAIT ;  /* 0x0000000000007dc7 */ /* 0x000fe20008000000 */
[----:B------:R-:W-:Y:S01]  /*18e0*/  CCTL.IVALL ;  /* 0x00000000ff00798f */ /* 0x000fe20002000000 */
[----:B------:R-:W-:Y:S05]  /*18f0*/  BRA `(.L_x_21) ;  /* 0x0000000000047947 */ /* 0x000fea0003800000 */
.L_x_20:
[----:B------:R-:W-:Y:S06]  /*1900*/  BAR.SYNC.DEFER_BLOCKING 0x0 ;  /* 0x0000000000007b1d */ /* 0x000fec0000010000 */
.L_x_21:
[----:B------:R-:W-:Y:S05]  /*1910*/  BRA.U UP3, `(.L_x_22) ;  /* 0x0000001503807547 */ /* 0x000fea000b800000 */
[----:B------:R-:W2:Y:S01]  /*1920*/  LDCU UR6, c[0x0][0x38c] ;  /* 0x00007180ff0677ac */ /* 0x000ea20008000800 */
[----:B------:R-:W3:Y:S01]  /*1930*/  S2UR UR8, SR_CgaCtaId ;  /* 0x00000000000879c3 */ /* 0x000ee20000008800 */
[----:B------:R-:W-:Y:S01]  /*1940*/  PLOP3.LUT P1, PT, PT, PT, UP4, 0x80, 0x8 ;  /* 0x000000000008781c */ /* 0x000fe20003f2f048 */
[----:B------:R-:W-:Y:S01]  /*1950*/  IMAD.MOV.U32 R12, RZ, RZ, 0x1 ;  /* 0x00000001ff0c7424 */ /* 0x000fe200078e00ff */
[----:B------:R-:W-:Y:S01]  /*1960*/  UMOV UR13, 0x400 ;  /* 0x00000400000d7882 */ /* 0x000fe20000000000 */
[----:B------:R-:W-:Y:S01]  /*1970*/  USHF.L.U32 UR7, UR29, 0x7, URZ ;  /* 0x000000071d077899 */ /* 0x000fe200080006ff */
[----:B------:R-:W-:Y:S01]  /*1980*/  ISETP.NE.AND P2, PT, R0, RZ, P3 ;  /* 0x000000ff0000720c */ /* 0x000fe20001f45270 */
[----:B------:R-:W-:Y:S01]  /*1990*/  USHF.L.U32 UR46, UR29, 0x6, URZ ;  /* 0x000000061d2e7899 */ /* 0x000fe200080006ff */
[----:B------:R-:W-:Y:S01]  /*19a0*/  PLOP3.LUT P1, PT, P1, PT, PT, 0x8, 0x80 ;  /* 0x000000000080781c */ /* 0x000fe20000f2e170 */
[----:B------:R-:W-:Y:S01]  /*19b0*/  UISETP.NE.AND UP1, UPT, UR21, URZ, UPT ;  /* 0x000000ff1500728c */ /* 0x000fe2000bf25270 */
[----:B------:R-:W-:Y:S01]  /*19c0*/  CS2R R10, SRZ ;  /* 0x00000000000a7805 */ /* 0x000fe2000001ff00 */
[----:B------:R-:W-:Y:S01]  /*19d0*/  IMAD.MOV.U32 R9, RZ, RZ, RZ ;  /* 0x000000ffff097224 */ /* 0x000fe200078e00ff */
[----:B------:R-:W4:Y:S01]  /*19e0*/  LDCU UR39, c[0x0][0x370] ;  /* 0x00006e00ff2777ac */ /* 0x000f220008000800 */
[----:B------:R-:W-:Y:S01]  /*19f0*/  IMAD.MOV.U32 R8, RZ, RZ, 0x1 ;  /* 0x00000001ff087424 */ /* 0x000fe200078e00ff */
[----:B------:R-:W1:Y:S01]  /*1a00*/  LDCU.64 UR26, c[0x0][0x348] ;  /* 0x00006900ff1a77ac */ /* 0x000e620008000a00 */
[----:B--2---:R-:W-:-:S02]  /*1a10*/  UIADD3 UR5, UPT, UPT, UR6, 0x3f, URZ ;  /* 0x0000003f06057890 */ /* 0x004fc4000fffe0ff */
[----:B------:R-:W-:Y:S02]  /*1a20*/  UIADD3 UR47, UPT, UPT, UR6, 0x7e, URZ ;  /* 0x0000007e062f7890 */ /* 0x000fe4000fffe0ff */
[----:B------:R-:W-:Y:S02]  /*1a30*/  USHF.R.S32.HI UR4, URZ, 0x1f, UR5 ;  /* 0x0000001fff047899 */ /* 0x000fe40008011405 */
[----:B---3--:R-:W-:Y:S02]  /*1a40*/  ULEA UR13, UR8, UR13, 0x18 ;  /* 0x0000000d080d7291 */ /* 0x008fe4000f8ec0ff */
[----:B------:R-:W-:Y:S02]  /*1a50*/  ULEA.HI UR4, UR4, UR5, URZ, 0x6 ;  /* 0x0000000504047291 */ /* 0x000fe4000f8f30ff */
[----:B------:R-:W-:Y:S02]  /*1a60*/  ULOP3.LUT UR5, UR7, 0x80, URZ, 0xc0, !UPT ;  /* 0x0000008007057892 */ /* 0x000fe4000f8ec0ff */
[----:B------:R-:W-:-:S02]  /*1a70*/  USHF.R.S32.HI UR41, URZ, 0x6, UR4 ;  /* 0x00000006ff297899 */ /* 0x000fc40008011404 */
[----:B------:R-:W-:Y:S02]  /*1a80*/  UIADD3 UR4, UPT, UPT, UR6, -0x1, URZ ;  /* 0xffffffff06047890 */ /* 0x000fe4000fffe0ff */
[----:B------:R-:W-:Y:S02]  /*1a90*/  UISETP.LT.U32.AND UP0, UPT, UR41, 0x8, UPT ;  /* 0x000000082900788c */ /* 0x000fe4000bf01070 */
[----:B------:R-:W-:Y:S02]  /*1aa0*/  UISETP.GE.U32.AND UP2, UPT, UR4, -0x7f, UPT ;  /* 0xffffff810400788c */ /* 0x000fe4000bf46070 */
[----:B------:R-:W-:Y:S02]  /*1ab0*/  USEL UR40, UR41, 0x8, UP0 ;  /* 0x0000000829287887 */ /* 0x000fe40008000000 */
[----:B------:R-:W-:Y:S02]  /*1ac0*/  ULEA UR30, UR28, UR13, 0x1 ;  /* 0x0000000d1c1e7291 */ /* 0x000fe4000f8e08ff */
[----:B------:R-:W-:Y:S01]  /*1ad0*/  UIADD3 UR4, UPT, UPT, UR40, -0x1, URZ ;  /* 0xffffffff28047890 */ /* 0x000fe2000fffe0ff */
[----:B------:R-:W2:Y:S04]  /*1ae0*/  LDCU UR38, c[0x0][0x374] ;  /* 0x00006e80ff2677ac */ /* 0x000ea80008000800 */
[----:B------:R-:W-:-:S02]  /*1af0*/  @UP2 UIADD3 UR4, UPT, UPT, UR40, URZ, URZ ;  /* 0x000000ff28042290 */ /* 0x000fc4000fffe0ff */
[----:B------:R-:W-:Y:S02]  /*1b00*/  ULOP3.LUT UR46, UR46, 0x40, URZ, 0xc0, !UPT ;  /* 0x000000402e2e7892 */ /* 0x000fe4000f8ec0ff */
[----:B------:R-:W-:Y:S02]  /*1b10*/  USEL UR21, UR48, 0x2, UP1 ;  /* 0x0000000230157887 */ /* 0x000fe40008800000 */
[----:B------:R-:W-:Y:S02]  /*1b20*/  ULEA.HI UR45, UR28, UR5, URZ, 0x1a ;  /* 0x000000051c2d7291 */ /* 0x000fe4000f8fd0ff */
[----:B------:R-:W-:Y:S02]  /*1b30*/  UIADD3 UR30, UPT, UPT, UR30, 0x8400, URZ ;  /* 0x000084001e1e7890 */ /* 0x000fe4000fffe0ff */
[----:B------:R-:W-:Y:S02]  /*1b40*/  UIADD3 UR44, UPT, UPT, UR41, -UR40, URZ ;  /* 0x80000028292c7290 */ /* 0x000fe4000fffe0ff */
[----:B------:R-:W-:-:S02]  /*1b50*/  UIADD3 UR29, UPT, UPT, UR4, 0x1, URZ ;  /* 0x00000001041d7890 */ /* 0x000fc4000fffe0ff */
[----:B------:R-:W-:Y:S01]  /*1b60*/  UIADD3 UR43, UPT, UPT, -UR4, URZ, URZ ;  /* 0x000000ff042b7290 */ /* 0x000fe2000fffe1ff */
[----:B-12-4-:R-:W-:-:S11]  /*1b70*/  UMOV UR6, URZ ;  /* 0x000000ff00067c82 */ /* 0x016fd60008000000 */
.L_x_42:
[----:B-1----:R-:W1:Y:S02]  /*1b80*/  S2UR UR4, SR_CgaCtaId ;  /* 0x00000000000479c3 */ /* 0x002e640000008800 */
[----:B-1----:R-:W-:-:S09]  /*1b90*/  UISETP.NE.AND UP0, UPT, UR4, URZ, UPT ;  /* 0x000000ff0400728c */ /* 0x002fd2000bf05270 */
[----:B------:R-:W-:Y:S05]  /*1ba0*/  BRA.U UP0, `(.L_x_23) ;  /* 0x0000000100287547 */ /* 0x000fea000b800000 */
[----:B------:R-:W-:Y:S02]  /*1bb0*/  LEA R0, R9, UR13, 0x3 ;  /* 0x0000000d09007c11 */ /* 0x000fe4000f8e18ff */
[----:B------:R-:W-:-:S04]  /*1bc0*/  SHF.L.U32 R3, R8, 0x1f, RZ ;  /* 0x0000001f08037819 */ /* 0x000fc800000006ff */
[----:B------:R-:W1:Y:S02]  /*1bd0*/  SYNCS.PHASECHK.TRANS64.TRYWAIT P0, [R0+URZ+0x140], R3 ;  /* 0x00014003000075a7 */ /* 0x000e6400080011ff */
[----:B-1----:R-:W-:Y:S05]  /*1be0*/  @!P0 BRA `(.L_x_24) ;  /* 0x00000080007c8947 */ /* 0x002fea0003800000 */
.L_x_153:
[----:B------:R2:W-:Y:S01]  /*1bf0*/  SYNCS.ARRIVE.TRANS64.A1T0 RZ, [R0+URZ+0x130], RZ ;  /* 0x000130ff00ff79a7 */ /* 0x0005e200081000ff */
[----:B------:R-:W-:-:S05]  /*1c00*/  VIADD R9, R9, 0x1 ;  /* 0x0000000109097836 */ /* 0x000fca0000000000 */
[----:B------:R-:W-:-:S04]  /*1c10*/  ISETP.NE.AND P0, PT, R9, 0x2, PT ;  /* 0x000000020900780c */ /* 0x000fc80003f05270 */
[----:B-1----:R-:W-:Y:S02]  /*1c20*/  SEL R3, RZ, 0x1, P0 ;  /* 0x00000001ff037807 */ /* 0x002fe40000000000 */
[----:B------:R-:W-:Y:S02]  /*1c30*/  SEL R9, R9, RZ, P0 ;  /* 0x000000ff09097207 */ /* 0x000fe40000000000 */
[----:B------:R-:W-:-:S07]  /*1c40*/  LOP3.LUT R8, R8, R3, RZ, 0x3c, !PT ;  /* 0x0000000308087212 */ /* 0x000fce00078e3cff */
.L_x_23:
[----:B------:R-:W-:Y:S01]  /*1c50*/  ULEA UR4, UR6, UR13, 0x3 ;  /* 0x0000000d06047291 */ /* 0x000fe2000f8e18ff */
[----:B--2---:R-:W-:Y:S01]  /*1c60*/  SHF.L.U32 R0, R12, 0x1f, RZ ;  /* 0x0000001f0c007819 */ /* 0x004fe200000006ff */
[----:B------:R-:W-:Y:S02]  /*1c70*/  UISETP.GE.U32.AND UP0, UPT, UR47, 0x7f, UPT ;  /* 0x0000007f2f00788c */ /* 0x000fe4000bf06070 */
[----:B------:R-:W-:Y:S01]  /*1c80*/  ULEA UR11, UR20, UR46, 0x7 ;  /* 0x0000002e140b7291 */ /* 0x000fe2000f8e38ff */
[----:B------:R-:W-:-:S04]  /*1c90*/  UMOV UR7, URZ ;  /* 0x000000ff00077c82 */ /* 0x000fc80008000000 */
[----:B------:R1:W2:Y:S01]  /*1ca0*/  SYNCS.PHASECHK.TRANS64.TRYWAIT P0, [UR4+0x40], R0 ;  /* 0x00004000ff0075a7 */ /* 0x0002a20008001104 */
[----:B------:R-:W-:-:S04]  /*1cb0*/  ULEA.HI UR4, UR16, UR16, URZ, 0x1 ;  /* 0x0000001010047291 */ /* 0x000fc8000f8f08ff */
[----:B------:R-:W-:-:S04]  /*1cc0*/  USHF.L.U32 UR4, UR4, 0x7, URZ ;  /* 0x0000000704047899 */ /* 0x000fc800080006ff */
[----:B------:R-:W-:-:S04]  /*1cd0*/  ULOP3.LUT UR35, UR4, 0xffffff00, URZ, 0xc0, !UPT ;  /* 0xffffff0004237892 */ /* 0x000fc8000f8ec0ff */
[----:B------:R-:W-:Y:S01]  /*1ce0*/  UIADD3 UR35, UPT, UPT, UR45, UR35, URZ ;  /* 0x000000232d237290 */ /* 0x000fe2000fffe0ff */
[----:B------:R-:W-:Y:S11]  /*1cf0*/  BRA.U !UP0, `(.L_x_25) ;  /* 0x0000000108c87547 */ /* 0x000ff6000b800000 */
[----:B------:R-:W-:Y:S01]  /*1d00*/  UMOV UR16, UR43 ;  /* 0x0000002b00107c82 */ /* 0x000fe20008000000 */
[----:B------:R-:W-:Y:S01]  /*1d10*/  UMOV UR4, UR6 ;  /* 0x0000000600047c82 */ /* 0x000fe20008000000 */
[----:B------:R-:W-:-:S05]  /*1d20*/  UMOV UR34, URZ ;  /* 0x000000ff00227c82 */ /* 0x000fca0008000000 */
.L_x_31:
[----:B------:R-:W-:Y:S01]  /*1d30*/  ULEA UR33, UR4, UR13, 0x3 ;  /* 0x0000000d04217291 */ /* 0x000fe2000f8e18ff */
[----:B------:R-:W-:Y:S01]  /*1d40*/  @P3 MOV R2, 0xc000 ;  /* 0x0000c00000023802 */ /* 0x000fe20000000f00 */
[----:B--234-:R-:W-:Y:S10]  /*1d50*/  @P0 BRA `(.L_x_26) ;  /* 0x00000000000c0947 */ /* 0x01cff40003800000 */
[----:B------:R-:W-:-:S04]  /*1d60*/  SHF.L.U32 R3, R12, 0x1f, RZ ;  /* 0x0000001f0c037819 */ /* 0x000fc800000006ff */
[----:B------:R-:W2:Y:S02]  /*1d70*/  SYNCS.PHASECHK.TRANS64.TRYWAIT P0, [UR33+0x40], R3 ;  /* 0x00004003ff0075a7 */ /* 0x000ea40008001121 */
[----:B--2---:R-:W-:Y:S05]  /*1d80*/  @!P0 BRA `(.L_x_27) ;  /* 0x0000008000288947 */ /* 0x004fea0003800000 */
.L_x_26:
[----:B------:R2:W-:Y:S01]  /*1d90*/  @P3 SYNCS.ARRIVE.TRANS64 RZ, [UR33], R2 ;  /* 0x00000002ffff39a7 */ /* 0x0005e20008000021 */
[----:B------:R-:W-:Y:S02]  /*1da0*/  ULOP3.LUT UR5, UR21, 0x2, URZ, 0xfc, !UPT ;  /* 0x0000000215057892 */ /* 0x000fe4000f8efcff */
[----:B------:R-:W-:Y:S02]  /*1db0*/  UIADD3 UR16, UPT, UPT, UR16, 0x1, URZ ;  /* 0x0000000110107890 */ /* 0x000fe4000fffe0ff */
[----:B------:R-:W-:Y:S02]  /*1dc0*/  UISETP.NE.AND UP0, UPT, UR5, 0x2, UPT ;  /* 0x000000020500788c */ /* 0x000fe4000bf05270 */
[----:B------:R-:W-:-:S07]  /*1dd0*/  UISETP.NE.AND UP2, UPT, UR16, 0x1, UPT ;  /* 0x000000011000788c */ /* 0x000fce000bf45270 */
[----:B------:R-:W-:Y:S05]  /*1de0*/  BRA.U UP0, `(.L_x_28) ;  /* 0x0000000100047547 */ /* 0x000fea000b800000 */
[----:B------:R-:W-:Y:S05]  /*1df0*/  BPT.TRAP 0x1 ;  /* 0x000000040000795c */ /* 0x000fea0000300000 */
.L_x_28:
[----:B------:R-:W-:Y:S04]  /*1e00*/  BSSY.RECONVERGENT B0, `(.L_x_29) ;  /* 0x0000003000007945 */ /* 0x000fe80003800200 */
[----:B------:R-:W-:Y:S05]  /*1e10*/  @!P2 BRA `(.L_x_30) ;  /* 0x000000000004a947 */ /* 0x000fea0003800000 */
[----:B------:R-:W-:Y:S05]  /*1e20*/  BPT.TRAP 0x1 ;  /* 0x000000040000795c */ /* 0x000fea0000300000 */
.L_x_30:
[----:B------:R-:W-:Y:S05]  /*1e30*/  BSYNC.RECONVERGENT B0 ;  /* 0x0000000000007941 */ /* 0x000fea0003800200 */
.L_x_29:
[----:B------:R-:W-:Y:S02]  /*1e40*/  UIADD3 UR5, UPT, UPT, UR4, 0x1, URZ ;  /* 0x0000000104057890 */ /* 0x000fe4000fffe0ff */
[----:B------:R-:W-:Y:S02]  /*1e50*/  USHF.L.U32 UR8, UR4, 0xd, URZ ;  /* 0x0000000d04087899 */ /* 0x000fe400080006ff */
[----:B------:R-:W-:Y:S02]  /*1e60*/  UISETP.NE.AND UP0, UPT, UR5, 0x8, UPT ;  /* 0x000000080500788c */ /* 0x000fe4000bf05270 */
[----:B------:R-:W-:Y:S02]  /*1e70*/  ULOP3.LUT UR32, UR8, UR28, URZ, 0xfc, !UPT ;  /* 0x0000001c08207292 */ /* 0x000fe4000f8efcff */
[----:B------:R-:W-:Y:S02]  /*1e80*/  USEL UR7, URZ, 0x1, UP0 ;  /* 0x00000001ff077887 */ /* 0x000fe40008000000 */
[----:B------:R-:W-:-:S02]  /*1e90*/  USEL UR6, UR5, URZ, UP0 ;  /* 0x000000ff05067287 */ /* 0x000fc40008000000 */
[----:B------:R-:W-:Y:S02]  /*1ea0*/  UIADD3 UR14, UP1, UPT, UR26, 0x80, URZ ;  /* 0x000000801a0e7890 */ /* 0x000fe4000ff3e0ff */
[----:B------:R-:W-:Y:S01]  /*1eb0*/  ULEA UR5, UR6, UR13, 0x3 ;  /* 0x0000000d06057291 */ /* 0x000fe2000f8e18ff */
[----:B------:R-:W-:Y:S01]  /*1ec0*/  LOP3.LUT R12, R12, UR7, RZ, 0x3c, !PT ;  /* 0x000000070c0c7c12 */ /* 0x000fe2000f8e3cff */
[----:B------:R-:W-:Y:S02]  /*1ed0*/  ULEA UR32, UR32, UR13, 0x1 ;  /* 0x0000000d20207291 */ /* 0x000fe4000f8e08ff */
[----:B------:R-:W-:Y:S01]  /*1ee0*/  UIADD3 UR4, UP0, UPT, UR26, 0x180, URZ ;  /* 0x000001801a047890 */ /* 0x000fe2000ff1e0ff */
[----:B-1----:R-:W-:Y:S01]  /*1ef0*/  SHF.L.U32 R0, R12, 0x1f, RZ ;  /* 0x0000001f0c007819 */ /* 0x002fe200000006ff */
[----:B------:R-:W-:Y:S02]  /*1f00*/  ULOP3.LUT UR33, UR33, 0xfefffff8, URZ, 0xc0, !UPT ;  /* 0xfefffff821217892 */ /* 0x000fe4000f8ec0ff */
[----:B------:R-:W-:Y:S01]  /*1f10*/  UIADD3.X UR15, UPT, UPT, URZ, UR27, URZ, UP1, !UPT ;  /* 0x0000001bff0f7290 */ /* 0x000fe20008ffe4ff */
[----:B------:R3:W4:Y:S01]  /*1f20*/  SYNCS.PHASECHK.TRANS64.TRYWAIT P0, [UR5+0x40], R0 ;  /* 0x00004000ff0075a7 */ /* 0x0007220008001105 */
[----:B------:R-:W-:-:S02]  /*1f30*/  UIADD3 UR32, UPT, UPT, UR32, 0x8400, URZ ;  /* 0x0000840020207890 */ /* 0x000fc4000fffe0ff */
[----:B------:R-:W-:Y:S02]  /*1f40*/  UPRMT UR7, URZ, 0x5410, UR24 ;  /* 0x00005410ff077896 */ /* 0x000fe40008000018 */
[----:B------:R-:W-:Y:S02]  /*1f50*/  UIADD3 UR8, UPT, UPT, UR13, 0x28400, UR8 ;  /* 0x000284000d087890 */ /* 0x000fe4000fffe008 */
[----:B------:R-:W-:Y:S01]  /*1f60*/  UIADD3.X UR5, UPT, UPT, URZ, UR27, URZ, UP0, !UPT ;  /* 0x0000001bff057290 */ /* 0x000fe200087fe4ff */
[----:B------:R-:W-:Y:S01]  /*1f70*/  UMOV UR18, 0x0 ;  /* 0x0000000000127882 */ /* 0x000fe20000000000 */
[----:B------:R-:W-:Y:S01]  /*1f80*/  UMOV UR19, 0x10000000 ;  /* 0x1000000000137882 */ /* 0x000fe20000000000 */
[----:B------:R-:W-:Y:S01]  /*1f90*/  UMOV UR10, UR34 ;  /* 0x00000022000a7c82 */ /* 0x000fe20008000000 */
[----:B------:R-:W-:Y:S01]  /*1fa0*/  UMOV UR12, UR36 ;  /* 0x00000024000c7c82 */ /* 0x000fe20008000000 */
[----:B------:R-:W-:Y:S01]  /*1fb0*/  UMOV UR9, UR33 ;  /* 0x0000002100097c82 */ /* 0x000fe20008000000 */
[----:B------:R1:W-:Y:S03]  /*1fc0*/  UTMALDG.3D.MULTICAST.2CTA [UR32], [UR14], UR7, desc[UR18] ;  /* 0x000012200e0073b4 */ /* 0x0003e60008211807 */
[----:B------:R2:W-:Y:S01]  /*1fd0*/  UTMALDG.3D.2CTA [UR8], [UR4], desc[UR18] ;  /* 0x00001208040075b4 */ /* 0x0005e20008211000 */
[----:B-1----:R-:W-:Y:S01]  /*1fe0*/  UIADD3 UR34, UPT, UPT, UR34, 0x40, URZ ;  /* 0x0000004022227890 */ /* 0x002fe2000fffe0ff */
[----:B------:R-:W-:Y:S01]  /*1ff0*/  UMOV UR7, UR29 ;  /* 0x0000001d00077c82 */ /* 0x000fe20008000000 */
[----:B--2---:R-:W-:Y:S01]  /*2000*/  UMOV UR4, UR6 ;  /* 0x0000000600047c82 */ /* 0x004fe20008000000 */
[----:B------:R-:W-:Y:S09]  /*2010*/  BRA.U UP2, `(.L_x_31) ;  /* 0xfffffffd02447547 */ /* 0x000ff2000b83ffff */
.L_x_25:
[----:B------:R-:W-:Y:S01]  /*2020*/  ULEA UR4, UR6, UR13, 0x3 ;  /* 0x0000000d06047291 */ /* 0x000fe2000f8e18ff */
[----:B-1-3--:R-:W-:Y:S01]  /*2030*/  SHF.L.U32 R0, R12, 0x1f, RZ ;  /* 0x0000001f0c007819 */ /* 0x00afe200000006ff */
[----:B------:R-:W-:Y:S01]  /*2040*/  @!P1 SYNCS.ARRIVE.TRANS64.A1T0 RZ, [UR13+0xc8], RZ ;  /* 0x0000c8ffffff99a7 */ /* 0x000fe2000810000d */
[----:B------:R-:W-:-:S06]  /*2050*/  UISETP.GT.AND UP0, UPT, UR41, UR40, UPT ;  /* 0x000000282900728c */ /* 0x000fcc000bf04270 */
[----:B--2-4-:R1:W2:Y:S03]  /*2060*/  SYNCS.PHASECHK.TRANS64.TRYWAIT P0, [UR4+0x40], R0 ;  /* 0x00004000ff0075a7 */ /* 0x0142a60008001104 */
[----:B------:R-:W-:Y:S05]  /*2070*/  BRA.U !UP0, `(.L_x_32) ;  /* 0x0000000108c07547 */ /* 0x000fea000b800000 */
[----:B------:R-:W-:Y:S01]  /*2080*/  UIADD3 UR25, UPT, UPT, UR44, UR7, URZ ;  /* 0x000000072c197290 */ /* 0x000fe2000fffe0ff */
[----:B------:R-:W-:-:S11]  /*2090*/  UMOV UR4, UR6 ;  /* 0x0000000600047c82 */ /* 0x000fd60008000000 */
.L_x_38:
[----:B------:R-:W-:Y:S01]  /*20a0*/  ULEA UR17, UR4, UR13, 0x3 ;  /* 0x0000000d04117291 */ /* 0x000fe2000f8e18ff */
[----:B--2---:R-:W-:Y:S01]  /*20b0*/  @P3 MOV R2, 0xc000 ;  /* 0x0000c00000023802 */ /* 0x004fe20000000f00 */
[----:B--2-4-:R-:W-:Y:S10]  /*20c0*/  @P0 BRA `(.L_x_33) ;  /* 0x00000000000c0947 */ /* 0x014ff40003800000 */
[----:B------:R-:W-:-:S04]  /*20d0*/  SHF.L.U32 R3, R12, 0x1f, RZ ;  /* 0x0000001f0c037819 */ /* 0x000fc800000006ff */
[----:B------:R-:W2:Y:S02]  /*20e0*/  SYNCS.PHASECHK.TRANS64.TRYWAIT P0, [UR17+0x40], R3 ;  /* 0x00004003ff0075a7 */ /* 0x000ea40008001111 */
[----:B--2---:R-:W-:Y:S05]  /*20f0*/  @!P0 BRA `(.L_x_34) ;  /* 0x0000007c00648947 */ /* 0x004fea0003800000 */
.L_x_33:
[----:B------:R2:W-:Y:S01]  /*2100*/  @P3 SYNCS.ARRIVE.TRANS64 RZ, [UR17], R2 ;  /* 0x00000002ffff39a7 */ /* 0x0005e20008000011 */
[----:B------:R-:W-:-:S04]  /*2110*/  ULOP3.LUT UR5, UR21, 0x2, URZ, 0xfc, !UPT ;  /* 0x0000000215057892 */ /* 0x000fc8000f8efcff */
[----:B------:R-:W-:-:S09]  /*2120*/  UISETP.NE.AND UP0, UPT, UR5, 0x2, UPT ;  /* 0x000000020500788c */ /* 0x000fd2000bf05270 */
[----:B------:R-:W-:Y:S05]  /*2130*/  BRA.U UP0, `(.L_x_35) ;  /* 0x0000000100047547 */ /* 0x000fea000b800000 */
[----:B------:R-:W-:Y:S05]  /*2140*/  BPT.TRAP 0x1 ;  /* 0x000000040000795c */ /* 0x000fea0000300000 */
.L_x_35:
[----:B------:R-:W-:Y:S04]  /*2150*/  BSSY.RECONVERGENT B0, `(.L_x_36) ;  /* 0x0000003000007945 */ /* 0x000fe80003800200 */
[----:B------:R-:W-:Y:S05]  /*2160*/  @!P2 BRA `(.L_x_37) ;  /* 0x000000000004a947 */ /* 0x000fea0003800000 */
[----:B------:R-:W-:Y:S05]  /*2170*/  BPT.TRAP 0x1 ;  /* 0x000000040000795c */ /* 0x000fea0000300000 */
.L_x_37:
[----:B------:R-:W-:Y:S05]  /*2180*/  BSYNC.RECONVERGENT B0 ;  /* 0x0000000000007941 */ /* 0x000fea0003800200 */
.L_x_36:
[----:B------:R-:W-:Y:S02]  /*2190*/  UIADD3 UR5, UPT, UPT, UR4, 0x1, URZ ;  /* 0x0000000104057890 */ /* 0x000fe4000fffe0ff */
[----:B------:R-:W-:Y:S02]  /*21a0*/  UIADD3 UR14, UP1, UPT, UR26, 0x80, URZ ;  /* 0x000000801a0e7890 */ /* 0x000fe4000ff3e0ff */
[----:B------:R-:W-:Y:S02]  /*21b0*/  UISETP.NE.AND UP0, UPT, UR5, 0x8, UPT ;  /* 0x000000080500788c */ /* 0x000fe4000bf05270 */
[----:B------:R-:W-:Y:S02]  /*21c0*/  ULEA UR16, UR4, UR30, 0xe ;  /* 0x0000001e04107291 */ /* 0x000fe4000f8e70ff */
[----:B------:R-:W-:Y:S02]  /*21d0*/  USEL UR8, URZ, 0x1, UP0 ;  /* 0x00000001ff087887 */ /* 0x000fe40008000000 */
[----:B------:R-:W-:-:S02]  /*21e0*/  USEL UR6, UR5, URZ, UP0 ;  /* 0x000000ff05067287 */ /* 0x000fc40008000000 */
[----:B------:R-:W-:Y:S02]  /*21f0*/  UIADD3 UR22, UP0, UPT, UR26, 0x180, URZ ;  /* 0x000001801a167890 */ /* 0x000fe4000ff1e0ff */
[----:B------:R-:W-:Y:S01]  /*2200*/  LOP3.LUT R12, R12, UR8, RZ, 0x3c, !PT ;  /* 0x000000080c0c7c12 */ /* 0x000fe2000f8e3cff */
[----:B------:R-:W-:Y:S02]  /*2210*/  ULEA UR8, UR4, UR13, 0xd ;  /* 0x0000000d04087291 */ /* 0x000fe4000f8e68ff */
[----:B------:R-:W-:Y:S01]  /*2220*/  ULEA UR5, UR6, UR13, 0x3 ;  /* 0x0000000d06057291 */ /* 0x000fe2000f8e18ff */
[----:B-1----:R-:W-:Y:S01]  /*2230*/  SHF.L.U32 R0, R12, 0x1f, RZ ;  /* 0x0000001f0c007819 */ /* 0x002fe200000006ff */
[----:B------:R-:W-:Y:S02]  /*2240*/  USHF.L.U32 UR18, UR7, 0x6, URZ ;  /* 0x0000000607127899 */ /* 0x000fe400080006ff */
[----:B------:R-:W-:Y:S02]  /*2250*/  ULOP3.LUT UR17, UR17, 0xfefffff8, URZ, 0xc0, !UPT ;  /* 0xfefffff811117892 */ /* 0x000fe4000f8ec0ff */
[----:B------:R-:W-:-:S02]  /*2260*/  UIADD3.X UR15, UPT, UPT, URZ, UR27, URZ, UP1, !UPT ;  /* 0x0000001bff0f7290 */ /* 0x000fc40008ffe4ff */
[----:B------:R-:W-:Y:S01]  /*2270*/  UPRMT UR4, URZ, 0x5410, UR24 ;  /* 0x00005410ff047896 */ /* 0x000fe20008000018 */
[----:B------:R3:W4:Y:S01]  /*2280*/  SYNCS.PHASECHK.TRANS64.TRYWAIT P0, [UR5+0x40], R0 ;  /* 0x00004000ff0075a7 */ /* 0x0007220008001105 */
[----:B------:R-:W-:Y:S02]  /*2290*/  UIADD3 UR8, UPT, UPT, UR8, 0x28400, URZ ;  /* 0x0002840008087890 */ /* 0x000fe4000fffe0ff */
[----:B------:R-:W-:Y:S01]  /*22a0*/  UIADD3.X UR23, UPT, UPT, URZ, UR27, URZ, UP0, !UPT ;  /* 0x0000001bff177290 */ /* 0x000fe200087fe4ff */
[----:B------:R-:W-:Y:S01]  /*22b0*/  UMOV UR32, 0x0 ;  /* 0x0000000000207882 */ /* 0x000fe20000000000 */
[----:B------:R-:W-:Y:S01]  /*22c0*/  UMOV UR33, 0x10000000 ;  /* 0x1000000000217882 */ /* 0x000fe20000000000 */
[----:B------:R-:W-:Y:S01]  /*22d0*/  UMOV UR19, UR35 ;  /* 0x0000002300137c82 */ /* 0x000fe20008000000 */
[----:B------:R-:W-:Y:S01]  /*22e0*/  UMOV UR20, UR36 ;  /* 0x0000002400147c82 */ /* 0x000fe20008000000 */
[----:B------:R-:W-:Y:S01]  /*22f0*/  UMOV UR12, UR36 ;  /* 0x00000024000c7c82 */ /* 0x000fe20008000000 */
[----:B------:R-:W-:Y:S01]  /*2300*/  UMOV UR9, UR17 ;  /* 0x0000001100097c82 */ /* 0x000fe20008000000 */
[----:B------:R-:W-:Y:S01]  /*2310*/  UMOV UR10, UR18 ;  /* 0x00000012000a7c82 */ /* 0x000fe20008000000 */
[----:B------:R1:W-:Y:S01]  /*2320*/  UTMALDG.3D.MULTICAST.2CTA [UR16], [UR14], UR4, desc[UR32] ;  /* 0x000020100e0073b4 */ /* 0x0003e20008211804 */
[----:B------:R-:W-:-:S04]  /*2330*/  UIADD3 UR7, UPT, UPT, UR7, 0x1, URZ ;  /* 0x0000000107077890 */ /* 0x000fc8000fffe0ff */
[----:B------:R-:W-:Y:S01]  /*2340*/  UISETP.NE.AND UP0, UPT, UR7, UR25, UPT ;  /* 0x000000190700728c */ /* 0x000fe2000bf05270 */
[----:B------:R3:W-:Y:S01]  /*2350*/  UTMALDG.3D.2CTA [UR8], [UR22], desc[UR32] ;  /* 0x00002008160075b4 */ /* 0x0007e20008211000 */
[----:B-1----:R-:W-:-:S07]  /*2360*/  UMOV UR4, UR6 ;  /* 0x0000000600047c82 */ /* 0x002fce0008000000 */
[----:B---3--:R-:W-:Y:S05]  /*2370*/  BRA.U UP0, `(.L_x_38) ;  /* 0xfffffffd00487547 */ /* 0x008fea000b83ffff */
.L_x_32:
[C---:B------:R-:W-:Y:S01]  /*2380*/  LEA R3, R11.reuse, UR13, 0x3 ;  /* 0x0000000d0b037c11 */ /* 0x040fe2000f8e18ff */
[----:B------:R-:W-:Y:S01]  /*2390*/  NOP ;  /* 0x0000000000007918 */ /* 0x000fe20000000000 */
[----:B-1----:R-:W-:Y:S02]  /*23a0*/  SHF.L.U32 R0, R10, 0x1f, RZ ;  /* 0x0000001f0a007819 */ /* 0x002fe400000006ff */
[----:B------:R-:W-:Y:S02]  /*23b0*/  LEA R5, R11, UR13, 0x4 ;  /* 0x0000000d0b057c11 */ /* 0x000fe4000f8e20ff */
[----:B--2-4-:R-:W1:Y:S02]  /*23c0*/  SYNCS.PHASECHK.TRANS64.TRYWAIT P0, [R3+URZ+0xd0], R0 ;  /* 0x0000d000030075a7 */ /* 0x014e6400080011ff */
[----:B-1----:R-:W-:Y:S05]  /*23d0*/  @!P0 BRA `(.L_x_39) ;  /* 0x0000007800c48947 */ /* 0x002fea0003800000 */
.L_x_156:
[----:B------:R-:W2:Y:S01]  /*23e0*/  LDS.128 R4, [R5+0x160] ;  /* 0x0001600005047984 */ /* 0x000ea20000000c00 */
[----:B------:R-:W-:Y:S01]  /*23f0*/  UISETP.GE.AND UP0, UPT, UR42, 0x1, UPT ;  /* 0x000000012a00788c */ /* 0x000fe2000bf06270 */
[----:B------:R-:W-:Y:S01]  /*2400*/  @!PT LDS RZ, [RZ] ;  /* 0x00000000fffff984 */ /* 0x000fe20000000800 */
[----:B------:R-:W-:Y:S01]  /*2410*/  @!PT LDS RZ, [RZ] ;  /* 0x00000000fffff984 */ /* 0x000fe20000000800 */
[----:B------:R-:W-:Y:S01]  /*2420*/  @!PT LDS RZ, [RZ] ;  /* 0x00000000fffff984 */ /* 0x000fe20000000800 */
[----:B------:R-:W-:Y:S01]  /*2430*/  @!PT LDS RZ, [RZ] ;  /* 0x00000000fffff984 */ /* 0x000fe20000000800 */
[----:B------:R3:W-:Y:S06]  /*2440*/  MEMBAR.ALL.CTA ;  /* 0x0000000000007992 */ /* 0x0007ec0000008000 */
[----:B---3--:R-:W3:Y:S01]  /*2450*/  FENCE.VIEW.ASYNC.S ;  /* 0x00000000000073c6 */ /* 0x008ee20000000000 */
[----:B--2---:R-:W-:-:S13]  /*2460*/  LOP3.LUT P0, RZ, R6, 0x1, RZ, 0xc0, !PT ;  /* 0x0000000106ff7812 */ /* 0x004fda000780c0ff */
[----:B---3--:R-:W-:Y:S01]  /*2470*/  VOTEU.ANY UP1, P0 ;  /* 0x0000000000ff7886 */ /* 0x008fe20000020100 */
[----:B------:R-:W-:-:S13]  /*2480*/  PLOP3.LUT P0, PT, PT, PT, UP1, 0x80, 0x8 ;  /* 0x000000000008781c */ /* 0x000fda0003f0f018 */
[----:B-1----:R-:W-:Y:S02]  /*2490*/  @P0 LOP3.LUT R0, R5, 0xffff, RZ, 0xc0, !PT ;  /* 0x0000ffff05000812 */ /* 0x002fe400078ec0ff */
[----:B------:R-:W-:Y:S02]  /*24a0*/  @P0 MOV R2, R4 ;  /* 0x0000000400020202 */ /* 0x000fe40000000f00 */
[----:B------:R-:W-:Y:S01]  /*24b0*/  @P0 R2UR UR5, R0 ;  /* 0x00000000000502ca */ /* 0x000fe200000e0000 */
[----:B------:R-:W-:Y:S01]  /*24c0*/  VIADD R0, R3, 0xe0 ;  /* 0x000000e003007836 */ /* 0x000fe20000000000 */
[----:B------:R-:W-:Y:S02]  /*24d0*/  @P0 SHF.R.U32.HI R4, RZ, 0x10, R5 ;  /* 0x00000010ff040819 */ /* 0x000fe40000011605 */
[----:B------:R-:W-:Y:S02]  /*24e0*/  @P0 R2UR UR7, R2 ;  /* 0x00000000020702ca */ /* 0x000fe400000e0000 */
[----:B------:R-:W-:-:S02]  /*24f0*/  PRMT R0, RZ, 0x654, R0 ;  /* 0x00000654ff007816 */ /* 0x000fc40000000000 */
[----:B------:R-:W-:Y:S02]  /*2500*/  @P0 R2UR UR4, R4 ;  /* 0x00000000040402ca */ /* 0x000fe400000e0000 */
[----:B------:R1:W-:Y:S03]  /*2510*/  SYNCS.ARRIVE.TRANS64.RED.A1T0 RZ, [R0+URZ], RZ ;  /* 0x000000ff00ff79a7 */ /* 0x0003e600081004ff */
[----:B------:R-:W-:-:S04]  /*2520*/  @UP1 UMOV UR31, UR5 ;  /* 0x00000005001f1c82 */ /* 0x000fc80008000000 */
[----:B------:R-:W-:-:S04]  /*2530*/  @UP1 UMOV UR37, UR7 ;  /* 0x0000000700251c82 */ /* 0x000fc80008000000 */
[----:B------:R-:W-:Y:S01]  /*2540*/  @UP1 UMOV UR36, UR4 ;  /* 0x0000000400241c82 */ /* 0x000fe20008000000 */
[----:B------:R-:W-:Y:S05]  /*2550*/  BRA.U !UP0, `(.L_x_40) ;  /* 0x0000000108d47547 */ /* 0x000fea000b800000 */
[----:B------:R-:W2:Y:S01]  /*2560*/  LDCU.128 UR16, c[0x0][0xb10] ;  /* 0x00016200ff1077ac */ /* 0x000ea20008000c00 */
[----:B------:R-:W3:Y:S01]  /*2570*/  LDCU UR12, c[0x0][0xb20] ;  /* 0x00016400ff0c77ac */ /* 0x000ee20008000800 */
[----:B------:R-:W4:Y:S01]  /*2580*/  LDCU UR20, c[0x0][0xb0c] ;  /* 0x00016180ff1477ac */ /* 0x000f220008000800 */
[----:B------:R-:W1:Y:S01]  /*2590*/  LDCU.64 UR8, c[0x0][0xb28] ;  /* 0x00016500ff0877ac */ /* 0x000e620008000a00 */
[----:B------:R-:W-:Y:S02]  /*25a0*/  UISETP.NE.AND UP3, UPT, UR42, 0x1, UPT ;  /* 0x000000012a00788c */ /* 0x000fe4000bf65270 */
[----:B--2---:R-:W-:Y:S02]  /*25b0*/  UIMAD.WIDE.U32 UR10, UR38, UR19, URZ ;  /* 0x00000013260a72a5 */ /* 0x004fe4000f8e00ff */
[----:B------:R-:W-:Y:S02]  /*25c0*/  UIMAD.WIDE.U32 UR4, UR39, UR16, URZ ;  /* 0x00000010270472a5 */ /* 0x000fe4000f8e00ff */
[----:B------:R-:W-:-:S02]  /*25d0*/  UISETP.NE.AND UP0, UPT, UR18, 0x1, UPT ;  /* 0x000000011200788c */ /* 0x000fc4000bf05270 */
[----:B------:R-:W-:Y:S01]  /*25e0*/  UIMAD.WIDE.U32 UR22, UR31, UR19, URZ ;  /* 0x000000131f1672a5 */ /* 0x000fe2000f8e00ff */
[----:B------:R-:W-:Y:S02]  /*25f0*/  UMOV UR10, UR11 ;  /* 0x0000000b000a7c82 */ /* 0x000fe40008000000 */
[----:B------:R-:W-:Y:S01]  /*2600*/  UMOV UR4, UR5 ;  /* 0x0000000500047c82 */ /* 0x000fe20008000000 */
[----:B---3--:R-:W-:Y:S02]  /*2610*/  USHF.R.U32.HI UR10, URZ, UR12, UR10 ;  /* 0x0000000cff0a7299 */ /* 0x008fe4000801160a */
[----:B----4-:R-:W-:Y:S02]  /*2620*/  UISETP.NE.AND UP2, UPT, UR20, 0x1, UPT ;  /* 0x000000011400788c */ /* 0x010fe4000bf45270 */
[----:B------:R-:W-:Y:S02]  /*2630*/  USHF.R.U32.HI UR4, URZ, UR17, UR4 ;  /* 0x00000011ff047299 */ /* 0x000fe40008011604 */
[----:B------:R-:W-:-:S02]  /*2640*/  USEL UR5, UR38, UR10, !UP0 ;  /* 0x0000000a26057287 */ /* 0x000fc4000c000000 */
[----:B------:R-:W-:Y:S02]  /*2650*/  USEL UR7, UR39, UR4, !UP2 ;  /* 0x0000000427077287 */ /* 0x000fe4000d000000 */
[----:B-1----:R-:W-:Y:S01]  /*2660*/  UIMAD.WIDE.U32 UR10, UR5, UR8, URZ ;  /* 0x00000008050a72a5 */ /* 0x002fe2000f8e00ff */
[----:B------:R-:W-:Y:S01]  /*2670*/  UMOV UR4, UR23 ;  /* 0x0000001700047c82 */ /* 0x000fe20008000000 */
[----:B------:R-:W-:Y:S02]  /*2680*/  UIMAD.WIDE.U32 UR14, UR37, UR16, URZ ;  /* 0x00000010250e72a5 */ /* 0x000fe4000f8e00ff */
[----:B------:R-:W-:-:S03]  /*2690*/  UIMAD.WIDE.U32 UR22, UR7, UR8, URZ ;  /* 0x00000008071672a5 */ /* 0x000fc6000f8e00ff */
[----:B------:R-:W-:Y:S01]  /*26a0*/  UMOV UR10, UR11 ;  /* 0x0000000b000a7c82 */ /* 0x000fe20008000000 */
[----:B------:R-:W-:Y:S02]  /*26b0*/  USHF.R.U32.HI UR4, URZ, UR12, UR4 ;  /* 0x0000000cff047299 */ /* 0x000fe40008011604 */
[----:B------:R-:W-:Y:S01]  /*26c0*/  @UP3 USHF.R.U32.HI UR5, URZ, UR9, UR10 ;  /* 0x00000009ff053299 */ /* 0x000fe2000801160a */
[----:B------:R-:W-:Y:S01]  /*26d0*/  UMOV UR14, UR15 ;  /* 0x0000000f000e7c82 */ /* 0x000fe20008000000 */
[----:B------:R-:W-:Y:S01]  /*26e0*/  UMOV UR22, UR23 ;  /* 0x0000001700167c82 */ /* 0x000fe20008000000 */
[----:B------:R-:W-:Y:S02]  /*26f0*/  USHF.R.U32.HI UR17, URZ, UR17, UR14 ;  /* 0x00000011ff117299 */ /* 0x000fe4000801160e */
[----:B------:R-:W-:Y:S02]  /*2700*/  USEL UR4, UR31, UR4, !UP0 ;  /* 0x000000041f047287 */ /* 0x000fe4000c000000 */
[----:B------:R-:W-:-:S02]  /*2710*/  @UP3 USHF.R.U32.HI UR7, URZ, UR9, UR22 ;  /* 0x00000009ff073299 */ /* 0x000fc40008011616 */
[----:B------:R-:W-:Y:S02]  /*2720*/  UIMAD UR10, UR42, UR5, URZ ;  /* 0x000000052a0a72a4 */ /* 0x000fe4000f8e02ff */
[----:B------:R-:W-:Y:S02]  /*2730*/  USEL UR5, UR37, UR17, !UP2 ;  /* 0x0000001125057287 */ /* 0x000fe4000d000000 */
[----:B------:R-:W-:Y:S02]  /*2740*/  UIMAD UR12, UR42, UR7, URZ ;  /* 0x000000072a0c72a4 */ /* 0x000fe4000f8e02ff */
[----:B------:R-:W-:Y:S02]  /*2750*/  UISETP.GE.AND UP0, UPT, UR4, UR10, UPT ;  /* 0x0000000a0400728c */ /* 0x000fe4000bf06270 */
[----:B------:R-:W-:Y:S02]  /*2760*/  UIMAD.WIDE.U32 UR10, UR4, UR8, URZ ;  /* 0x00000008040a72a5 */ /* 0x000fe4000f8e00ff */
[----:B------:R-:W-:-:S02]  /*2770*/  UISETP.GE.OR UP0, UPT, UR5, UR12, UP0 ;  /* 0x0000000c0500728c */ /* 0x000fc40008706670 */
        /* <DEDUP_REMOVED lines=19> */
.L_x_40:
[----:B------:R-:W2:Y:S02]  /*28b0*/  LDCU UR4, c[0x0][0xb30] ;  /* 0x00016600ff0477ac */ /* 0x000ea40008000800 */
[----:B--2---:R-:W-:-:S09]  /*28c0*/  UISETP.NE.AND UP0, UPT, UR4, 0x1, UPT ;  /* 0x000000010400788c */ /* 0x004fd2000bf05270 */
        /* <DEDUP_REMOVED lines=14> */
[----:B------:R-:W-:Y:S02]  /*29b0*/  UIADD3 UR7, UPT, UPT, UR5, -UR4, URZ ;  /* 0x8000000405077290 */ /* 0x000fe4000fffe0ff */
[----:B------:R-:W-:Y:S02]  /*29c0*/  UIADD3 UR4, UPT, UPT, -UR5, UR4, URZ ;  /* 0x0000000405047290 */ /* 0x000fe4000fffe1ff */
[----:B------:R-:W-:Y:S02]  /*29d0*/  UIMAD UR31, UR7, UR18, UR31 ;  /* 0x00000012071f72a4 */ /* 0x000fe4000f8e021f */
[----:B------:R-:W-:-:S12]  /*29e0*/  UIMAD UR37, UR4, UR10, UR37 ;  /* 0x0000000a042572a4 */ /* 0x000fd8000f8e0225 */
.L_x_41:
[----:B------:R-:W-:Y:S01]  /*29f0*/  VIADD R11, R11, 0x1 ;  /* 0x000000010b0b7836 */ /* 0x000fe20000000000 */
[----:B------:R-:W-:Y:S02]  /*2a00*/  R2UR UR5, R87 ;  /* 0x00000000570572ca */ /* 0x000fe400000e0000 */
[----:B------:R-:W-:Y:S02]  /*2a10*/  R2UR UR4, R86 ;  /* 0x00000000560472ca */ /* 0x000fe400000e0000 */
[C---:B------:R-:W-:Y:S02]  /*2a20*/  ISETP.NE.AND P0, PT, R11.reuse, 0x2, PT ;  /* 0x000000020b00780c */ /* 0x040fe40003f05270 */
[----:B------:R-:W-:Y:S02]  /*2a30*/  PLOP3.LUT P1, PT, PT, PT, PT, 0x80, 0x8 ;  /* 0x000000000008781c */ /* 0x000fe40003f2f070 */
[----:B------:R-:W-:Y:S02]  /*2a40*/  SEL R3, RZ, 0x1, P0 ;  /* 0x00000001ff037807 */ /* 0x000fe40000000000 */
[----:B------:R-:W-:-:S02]  /*2a50*/  SEL R11, R11, RZ, P0 ;  /* 0x000000ff0b0b7207 */ /* 0x000fc40000000000 */
[----:B------:R-:W-:Y:S01]  /*2a60*/  LOP3.LUT R10, R10, R3, RZ, 0x3c, !PT ;  /* 0x000000030a0a7212 */ /* 0x000fe200078e3cff */
[----:B------:R-:W-:Y:S02]  /*2a70*/  UIADD3 UR16, UPT, UPT, UR37, UR5, URZ ;  /* 0x0000000525107290 */ /* 0x000fe4000fffe0ff */
[----:B------:R-:W-:Y:S01]  /*2a80*/  UIADD3 UR20, UPT, UPT, UR31, UR4, URZ ;  /* 0x000000041f147290 */ /* 0x000fe2000fffe0ff */
[----:B------:R-:W-:Y:S11]  /*2a90*/  BRA.U UP1, `(.L_x_42) ;  /* 0xfffffff101387547 */ /* 0x000ff6000b83ffff */
[----:B------:R-:W-:Y:S01]  /*2aa0*/  UIADD3 UR13, UPT, UPT, UR13, 0x40, URZ ;  /* 0x000000400d0d7890 */ /* 0x000fe2000fffe0ff */
[----:B------:R-:W-:-:S03]  /*2ab0*/  SHF.L.U32 R3, R12, 0x1f, RZ ;  /* 0x0000001f0c037819 */ /* 0x000fc600000006ff */
[----:B------:R-:W-:-:S09]  /*2ac0*/  ULEA UR4, UR6, UR13, 0x3 ;  /* 0x0000000d06047291 */ /* 0x000fd2000f8e18ff */
[----:B------:R-:W2:Y:S02]  /*2ad0*/  SYNCS.PHASECHK.TRANS64.TRYWAIT P0, [UR4], R3 ;  /* 0x00000003ff0075a7 */ /* 0x000ea40008001104 */
[----:B--2---:R-:W-:Y:S05]  /*2ae0*/  @!P0 BRA `(.L_x_43) ;  /* 0x0000007400148947 */ /* 0x004fea0003800000 */
.L_x_158:
[----:B------:R-:W-:-:S04]  /*2af0*/  UIADD3 UR4, UPT, UPT, UR6, 0x1, URZ ;  /* 0x0000000106047890 */ /* 0x000fc8000fffe0ff */
[----:B------:R-:W-:-:S04]  /*2b00*/  UISETP.NE.AND UP0, UPT, UR4, 0x8, UPT ;  /* 0x000000080400788c */ /* 0x000fc8000bf05270 */
[----:B------:R-:W-:Y:S02]  /*2b10*/  USEL UR6, URZ, 0x1, UP0 ;  /* 0x00000001ff067887 */ /* 0x000fe40008000000 */
[----:B------:R-:W-:-:S04]  /*2b20*/  USEL UR4, UR4, URZ, UP0 ;  /* 0x000000ff04047287 */ /* 0x000fc80008000000 */
[----:B------:R-:W-:Y:S01]  /*2b30*/  ULEA UR5, UR4, UR13, 0x3 ;  /* 0x0000000d04057291 */ /* 0x000fe2000f8e18ff */
[----:B------:R-:W-:-:S04]  /*2b40*/  LOP3.LUT R2, R12, UR6, RZ, 0x3c, !PT ;  /* 0x000000060c027c12 */ /* 0x000fc8000f8e3cff */
[----:B-1----:R-:W-:-:S04]  /*2b50*/  SHF.L.U32 R3, R2, 0x1f, RZ ;  /* 0x0000001f02037819 */ /* 0x002fc800000006ff */
[----:B------:R-:W1:Y:S02]  /*2b60*/  SYNCS.PHASECHK.TRANS64.TRYWAIT P0, [UR5], R3 ;  /* 0x00000003ff0075a7 */ /* 0x000e640008001105 */
[----:B-1----:R-:W-:Y:S05]  /*2b70*/  @!P0 BRA `(.L_x_44) ;  /* 0x0000007400088947 */ /* 0x002fea0003800000 */
.L_x_160:
        /* <DEDUP_REMOVED lines=9> */
.L_x_162:
        /* <DEDUP_REMOVED lines=9> */
.L_x_164:
        /* <DEDUP_REMOVED lines=9> */
.L_x_166:
        /* <DEDUP_REMOVED lines=9> */
.L_x_168:
        /* <DEDUP_REMOVED lines=9> */
.L_x_170:
[----:B------:R-:W-:-:S04]  /*2e50*/  UIADD3 UR4, UPT, UPT, UR4, 0x1, URZ ;  /* 0x0000000104047890 */ /* 0x000fc8000fffe0ff */
[----:B------:R-:W-:-:S04]  /*2e60*/  UISETP.NE.AND UP0, UPT, UR4, 0x8, UPT ;  /* 0x000000080400788c */ /* 0x000fc8000bf05270 */
[----:B------:R-:W-:Y:S02]  /*2e70*/  USEL UR5, URZ, 0x1, UP0 ;  /* 0x00000001ff057887 */ /* 0x000fe40008000000 */
[----:B------:R-:W-:-:S04]  /*2e80*/  USEL UR4, UR4, URZ, UP0 ;  /* 0x000000ff04047287 */ /* 0x000fc80008000000 */
[----:B------:R-:W-:Y:S01]  /*2e90*/  ULEA UR4, UR4, UR13, 0x3 ;  /* 0x0000000d04047291 */ /* 0x000fe2000f8e18ff */
[----:B-1----:R-:W-:-:S04]  /*2ea0*/  LOP3.LUT R3, R2, UR5, RZ, 0x3c, !PT ;  /* 0x0000000502037c12 */ /* 0x002fc8000f8e3cff */
[----:B------:R-:W-:Y:S01]  /*2eb0*/  SHF.L.U32 R3, R3, 0x1f, RZ ;  /* 0x0000001f03037819 */ /* 0x000fe200000006ff */
[----:B------:R-:W-:-:S07]  /*2ec0*/  IMAD.U32 R0, RZ, RZ, UR4 ;  /* 0x00000004ff007e24 */ /* 0x000fce000f8e00ff */
.L_x_50:
[----:B-1----:R1:W2:Y:S02]  /*2ed0*/  SYNCS.PHASECHK.TRANS64.TRYWAIT P0, [R0+URZ], R3 ;  /* 0x00000003000075a7 */ /* 0x0022a400080011ff */
[----:B--2---:R-:W-:Y:S05]  /*2ee0*/  @!P0 NANOSLEEP.SYNCS 0x989680 ;  /* 0x009896800000895d */ /* 0x004fea0003900000 */
[----:B------:R-:W2:Y:S02]  /*2ef0*/  @!P0 SYNCS.PHASECHK.TRANS64 P0, [R0+URZ], R3 ;  /* 0x00000003000085a7 */ /* 0x000ea400080010ff */
[----:B--2---:R-:W-:Y:S05]  /*2f00*/  @P0 EXIT ;  /* 0x000000000000094d */ /* 0x004fea0003800000 */
[----:B------:R-:W-:Y:S05]  /*2f10*/  BRA `(.L_x_50) ;  /* 0xfffffffc00ec7947 */ /* 0x000fea000383ffff */
.L_x_22:
[----:B------:R-:W2:Y:S02]  /*2f20*/  S2UR UR4, SR_CgaCtaId ;  /* 0x00000000000479c3 */ /* 0x000ea40000008800 */
[----:B--2---:R-:W-:-:S04]  /*2f30*/  UISETP.NE.AND UP0, UPT, UR4, URZ, UPT ;  /* 0x000000ff0400728c */ /* 0x004fc8000bf05270 */
[----:B------:R-:W-:-:S09]  /*2f40*/  UISETP.NE.OR UP0, UPT, UR21, 0x1, UP0 ;  /* 0x000000011500788c */ /* 0x000fd20008705670 */
[----:B------:R-:W-:Y:S05]  /*2f50*/  BRA.U UP0, `(.L_x_51) ;  /* 0x00000005004c7547 */ /* 0x000fea000b800000 */
[----:B------:R-:W2:Y:S01]  /*2f60*/  S2UR UR5, SR_CgaCtaId ;  /* 0x00000000000579c3 */ /* 0x000ea20000008800 */
[----:B------:R-:W-:Y:S01]  /*2f70*/  UMOV UR4, 0x400 ;  /* 0x0000040000047882 */ /* 0x000fe20000000000 */
[----:B------:R-:W-:Y:S01]  /*2f80*/  ISETP.GE.U32.AND P2, PT, R0, 0x8, PT ;  /* 0x000000080000780c */ /* 0x000fe20003f46070 */
[----:B------:R-:W-:Y:S01]  /*2f90*/  IMAD.MOV.U32 R12, RZ, RZ, 0x1 ;  /* 0x00000001ff0c7424 */ /* 0x000fe200078e00ff */
[----:B------:R-:W-:Y:S02]  /*2fa0*/  CS2R R10, SRZ ;  /* 0x00000000000a7805 */ /* 0x000fe4000001ff00 */
[----:B------:R-:W-:Y:S01]  /*2fb0*/  CS2R R8, SRZ ;  /* 0x0000000000087805 */ /* 0x000fe2000001ff00 */
[----:B--2---:R-:W-:-:S03]  /*2fc0*/  ULEA UR6, UR5, UR4, 0x18 ;  /* 0x0000000405067291 */ /* 0x004fc6000f8ec0ff */
[----:B------:R-:W-:-:S09]  /*2fd0*/  UMOV UR5, URZ ;  /* 0x000000ff00057c82 */ /* 0x000fd20008000000 */
.L_x_55:
[----:B------:R-:W-:Y:S02]  /*2fe0*/  LEA R2, R8, UR6, 0x3 ;  /* 0x0000000608027c11 */ /* 0x000fe4000f8e18ff */
[----:B------:R-:W-:-:S03]  /*2ff0*/  SHF.L.U32 R5, R9, 0x1f, RZ ;  /* 0x0000001f09057819 */ /* 0x000fc600000006ff */
[----:B------:R-:W-:Y:S01]  /*3000*/  VIADD R4, R2, 0x140 ;  /* 0x0000014002047836 */ /* 0x000fe20000000000 */
[----:B------:R-:W2:Y:S02]  /*3010*/  SYNCS.PHASECHK.TRANS64.TRYWAIT P0, [R2+URZ+0x130], R5 ;  /* 0x00013005020075a7 */ /* 0x000ea400080011ff */
[----:B--2---:R-:W-:Y:S05]  /*3020*/  @!P0 BRA `(.L_x_52) ;  /* 0x00000070006c8947 */ /* 0x004fea0003800000 */
.L_x_171:
[----:B------:R-:W-:Y:S01]  /*3030*/  ULEA UR4, UR5, UR6, 0x3 ;  /* 0x0000000605047291 */ /* 0x000fe2000f8e18ff */
[----:B------:R-:W-:Y:S02]  /*3040*/  PRMT R4, RZ, 0x654, R4 ;  /* 0x00000654ff047816 */ /* 0x000fe40000000004 */
[----:B--2---:R-:W-:Y:S01]  /*3050*/  SHF.L.U32 R5, R12, 0x1f, RZ ;  /* 0x0000001f0c057819 */ /* 0x004fe200000006ff */
[----:B------:R-:W-:Y:S01]  /*3060*/  UIADD3 UR7, UPT, UPT, UR4, 0xd0, URZ ;  /* 0x000000d004077890 */ /* 0x000fe2000fffe0ff */
[----:B------:R2:W-:Y:S05]  /*3070*/  SYNCS.ARRIVE.TRANS64.RED.A1T0 RZ, [R4+URZ], RZ ;  /* 0x000000ff04ff79a7 */ /* 0x0005ea00081004ff */
[----:B------:R-:W-:Y:S01]  /*3080*/  IMAD.U32 R7, RZ, RZ, UR7 ;  /* 0x00000007ff077e24 */ /* 0x000fe2000f8e00ff */
[----:B------:R-:W3:Y:S04]  /*3090*/  SYNCS.PHASECHK.TRANS64.TRYWAIT P0, [UR4+0xe0], R5 ;  /* 0x0000e005ff0075a7 */ /* 0x000ee80008001104 */
[----:B------:R-:W-:Y:S01]  /*30a0*/  PRMT R6, R0, 0x654, R7 ;  /* 0x0000065400067816 */ /* 0x000fe20000000007 */
[----:B--2---:R-:W-:Y:S01]  /*30b0*/  @!P2 IMAD.MOV.U32 R4, RZ, RZ, 0x10 ;  /* 0x00000010ff04a424 */ /* 0x004fe200078e00ff */
[----:B---3--:R-:W-:Y:S06]  /*30c0*/  @!P0 BRA `(.L_x_53) ;  /* 0x0000007000588947 */ /* 0x008fec0003800000 */
.L_x_173:
[----:B------:R-:W-:Y:S01]  /*30d0*/  ULEA UR8, UR5, UR6, 0x4 ;  /* 0x0000000605087291 */ /* 0x000fe2000f8e20ff */
[----:B------:R-:W-:Y:S01]  /*30e0*/  SEL R3, R6, R3, !P2 ;  /* 0x0000000306037207 */ /* 0x000fe20005000000 */
[----:B------:R-:W-:Y:S01]  /*30f0*/  UIADD3 UR9, UPT, UPT, UR4, 0xd0, URZ ;  /* 0x000000d004097890 */ /* 0x000fe2000fffe0ff */
[----:B--2---:R-:W-:Y:S01]  /*3100*/  LEA R2, R11, UR6, 0x3 ;  /* 0x000000060b027c11 */ /* 0x004fe2000f8e18ff */
[----:B------:R-:W-:Y:S01]  /*3110*/  UIADD3 UR8, UPT, UPT, UR8, 0x160, URZ ;  /* 0x0000016008087890 */ /* 0x000fe2000fffe0ff */
[----:B------:R-:W-:Y:S01]  /*3120*/  SHF.L.U32 R5, R10, 0x1f, RZ ;  /* 0x0000001f0a057819 */ /* 0x000fe200000006ff */
[----:B------:R2:W-:Y:S01]  /*3130*/  @!P2 SYNCS.ARRIVE.TRANS64.RED RZ, [R3+URZ], R4 ;  /* 0x0000000403ffa9a7 */ /* 0x0005e200080004ff */
[----:B------:R-:W-:Y:S01]  /*3140*/  UIADD3 UR4, UPT, UPT, UR5, 0x1, URZ ;  /* 0x0000000105047890 */ /* 0x000fe2000fffe0ff */
[----:B------:R-:W-:-:S03]  /*3150*/  VIADD R8, R8, 0x1 ;  /* 0x0000000108087836 */ /* 0x000fc60000000000 */
[----:B------:R-:W-:Y:S02]  /*3160*/  UISETP.NE.AND UP0, UPT, UR4, 0x2, UPT ;  /* 0x000000020400788c */ /* 0x000fe4000bf05270 */
[----:B------:R-:W-:Y:S06]  /*3170*/  UGETNEXTWORKID.BROADCAST [UR8], [UR9] ;  /* 0x00000000080073ca */ /* 0x000fec0008000100 */
[----:B------:R-:W-:Y:S01]  /*3180*/  USEL UR7, URZ, 0x1, UP0 ;  /* 0x00000001ff077887 */ /* 0x000fe20008000000 */
[----:B------:R-:W-:Y:S01]  /*3190*/  ISETP.NE.AND P0, PT, R8, 0x2, PT ;  /* 0x000000020800780c */ /* 0x000fe20003f05270 */
[----:B------:R-:W-:Y:S01]  /*31a0*/  USEL UR5, UR4, URZ, UP0 ;  /* 0x000000ff04057287 */ /* 0x000fe20008000000 */
[----:B------:R-:W3:Y:S03]  /*31b0*/  SYNCS.PHASECHK.TRANS64.TRYWAIT P1, [R2+URZ+0xd0], R5 ;  /* 0x0000d005020075a7 */ /* 0x000ee600080211ff */
[----:B------:R-:W-:Y:S01]  /*31c0*/  LOP3.LUT R12, R12, UR7, RZ, 0x3c, !PT ;  /* 0x000000070c0c7c12 */ /* 0x000fe2000f8e3cff */
[----:B--23--:R-:W-:Y:S07]  /*31d0*/  @!P1 BRA `(.L_x_54) ;  /* 0x00000070002c9947 */ /* 0x00cfee0003800000 */
.L_x_174:
[C---:B------:R-:W-:Y:S01]  /*31e0*/  LEA R4, R11.reuse, UR6, 0x4 ;  /* 0x000000060b047c11 */ /* 0x040fe2000f8e20ff */
[----:B--2---:R-:W-:Y:S01]  /*31f0*/  VIADD R2, R2, 0xe0 ;  /* 0x000000e002027836 */ /* 0x004fe20000000000 */
[----:B------:R-:W-:Y:S01]  /*3200*/  SEL R8, R8, RZ, P0 ;  /* 0x000000ff08087207 */ /* 0x000fe20000000000 */
[----:B------:R-:W-:-:S03]  /*3210*/  VIADD R11, R11, 0x1 ;  /* 0x000000010b0b7836 */ /* 0x000fc60000000000 */
[----:B------:R-:W2:Y:S01]  /*3220*/  LDS.128 R4, [R4+0x160] ;  /* 0x0001600004047984 */ /* 0x000ea20000000c00 */
[----:B------:R-:W-:Y:S02]  /*3230*/  PRMT R2, RZ, 0x654, R2 ;  /* 0x00000654ff027816 */ /* 0x000fe40000000002 */
[C---:B------:R-:W-:Y:S01]  /*3240*/  ISETP.NE.AND P1, PT, R11.reuse, 0x2, PT ;  /* 0x000000020b00780c */ /* 0x040fe20003f25270 */
[----:B------:R-:W-:Y:S01]  /*3250*/  @!PT LDS RZ, [RZ] ;  /* 0x00000000fffff984 */ /* 0x000fe20000000800 */
[----:B------:R-:W-:Y:S01]  /*3260*/  @!PT LDS RZ, [RZ] ;  /* 0x00000000fffff984 */ /* 0x000fe20000000800 */
[----:B------:R-:W-:Y:S01]  /*3270*/  @!PT LDS RZ, [RZ] ;  /* 0x00000000fffff984 */ /* 0x000fe20000000800 */
[----:B------:R-:W-:Y:S01]  /*3280*/  @!PT LDS RZ, [RZ] ;  /* 0x00000000fffff984 */ /* 0x000fe20000000800 */
[----:B------:R3:W-:Y:S06]  /*3290*/  MEMBAR.ALL.CTA ;  /* 0x0000000000007992 */ /* 0x0007ec0000008000 */
[----:B---3--:R-:W3:Y:S01]  /*32a0*/  FENCE.VIEW.ASYNC.S ;  /* 0x00000000000073c6 */ /* 0x008ee20000000000 */
[----:B------:R-:W-:Y:S01]  /*32b0*/  SEL R11, R11, RZ, P1 ;  /* 0x000000ff0b0b7207 */ /* 0x000fe20000800000 */
[----:B---3--:R3:W-:Y:S01]  /*32c0*/  SYNCS.ARRIVE.TRANS64.RED.A1T0 RZ, [R2+URZ], RZ ;  /* 0x000000ff02ff79a7 */ /* 0x0087e200081004ff */
[----:B--2---:R-:W-:-:S02]  /*32d0*/  LOP3.LUT P3, RZ, R6, 0x1, RZ, 0xc0, !PT ;  /* 0x0000000106ff7812 */ /* 0x004fc4000786c0ff */
[----:B------:R-:W-:-:S04]  /*32e0*/  SEL R5, RZ, 0x1, P1 ;  /* 0x00000001ff057807 */ /* 0x000fc80000800000 */
[----:B------:R-:W-:Y:S02]  /*32f0*/  LOP3.LUT R10, R10, R5, RZ, 0x3c, !PT ;  /* 0x000000050a0a7212 */ /* 0x000fe400078e3cff */
[----:B---3--:R-:W-:-:S04]  /*3300*/  SEL R2, RZ, 0x1, P0 ;  /* 0x00000001ff027807 */ /* 0x008fc80000000000 */
[----:B------:R-:W-:Y:S01]  /*3310*/  LOP3.LUT R9, R9, R2, RZ, 0x3c, !PT ;  /* 0x0000000209097212 */ /* 0x000fe200078e3cff */
[----:B------:R-:W-:Y:S06]  /*3320*/  @P3 BRA `(.L_x_55) ;  /* 0xfffffffc002c3947 */ /* 0x000fec000383ffff */
[----:B------:R-:W-:Y:S01]  /*3330*/  ULEA UR4, UR5, UR6, 0x3 ;  /* 0x0000000605047291 */ /* 0x000fe2000f8e18ff */
[----:B------:R-:W-:-:S08]  /*3340*/  SHF.L.U32 R3, R12, 0x1f, RZ ;  /* 0x0000001f0c037819 */ /* 0x000fd000000006ff */
[----:B------:R-:W2:Y:S02]  /*3350*/  SYNCS.PHASECHK.TRANS64 P0, [UR4+0xe0], R3 ;  /* 0x0000e003ff0075a7 */ /* 0x000ea40008001004 */
[----:B--2---:R-:W-:Y:S05]  /*3360*/  @P0 BRA `(.L_x_56) ;  /* 0x0000000000080947 */ /* 0x004fea0003800000 */
[----:B------:R-:W2:Y:S02]  /*3370*/  SYNCS.PHASECHK.TRANS64.TRYWAIT P0, [UR4+0xe0], R3 ;  /* 0x0000e003ff0075a7 */ /* 0x000ea40008001104 */
[----:B--2---:R-:W-:Y:S05]  /*3380*/  @!P0 BRA `(.L_x_57) ;  /* 0x0000006c00d48947 */ /* 0x004fea0003800000 */
.L_x_56:
[----:B------:R-:W-:-:S04]  /*3390*/  UIADD3 UR7, UPT, UPT, UR5, 0x1, URZ ;  /* 0x0000000105077890 */ /* 0x000fc8000fffe0ff */
[----:B------:R-:W-:-:S04]  /*33a0*/  UISETP.NE.AND UP0, UPT, UR7, 0x2, UPT ;  /* 0x000000020700788c */ /* 0x000fc8000bf05270 */
[----:B------:R-:W-:Y:S02]  /*33b0*/  USEL UR8, URZ, 0x1, UP0 ;  /* 0x00000001ff087887 */ /* 0x000fe40008000000 */
[----:B------:R-:W-:-:S04]  /*33c0*/  USEL UR7, UR7, URZ, UP0 ;  /* 0x000000ff07077287 */ /* 0x000fc80008000000 */
[----:B------:R-:W-:Y:S01]  /*33d0*/  ULEA UR7, UR7, UR6, 0x3 ;  /* 0x0000000607077291 */ /* 0x000fe2000f8e18ff */
[----:B--2---:R-:W-:-:S04]  /*33e0*/  LOP3.LUT R3, R12, UR8, RZ, 0x3c, !PT ;  /* 0x000000080c037c12 */ /* 0x004fc8000f8e3cff */
[----:B------:R-:W-:-:S04]  /*33f0*/  SHF.L.U32 R0, R3, 0x1f, RZ ;  /* 0x0000001f03007819 */ /* 0x000fc800000006ff */
[----:B------:R-:W2:Y:S02]  /*3400*/  SYNCS.PHASECHK.TRANS64 P0, [UR7+0xe0], R0 ;  /* 0x0000e000ff0075a7 */ /* 0x000ea40008001007 */
[----:B-12---:R-:W-:Y:S05]  /*3410*/  @P0 EXIT ;  /* 0x000000000000094d */ /* 0x006fea0003800000 */
[----:B------:R-:W-:Y:S02]  /*3420*/  SHF.L.U32 R3, R3, 0x1f, RZ ;  /* 0x0000001f03037819 */ /* 0x000fe400000006ff */
[----:B------:R-:W-:-:S07]  /*3430*/  MOV R0, UR7 ;  /* 0x0000000700007c02 */ /* 0x000fce0008000f00 */
.L_x_58:
[----:B-1----:R1:W2:Y:S02]  /*3440*/  SYNCS.PHASECHK.TRANS64.TRYWAIT P0, [R0+URZ+0xe0], R3 ;  /* 0x0000e003000075a7 */ /* 0x0022a400080011ff */
[----:B--2---:R-:W-:Y:S05]  /*3450*/  @!P0 NANOSLEEP.SYNCS 0x989680 ;  /* 0x009896800000895d */ /* 0x004fea0003900000 */
[----:B------:R-:W2:Y:S02]  /*3460*/  @!P0 SYNCS.PHASECHK.TRANS64 P0, [R0+URZ+0xe0], R3 ;  /* 0x0000e003000085a7 */ /* 0x000ea400080010ff */
[----:B--2---:R-:W-:Y:S05]  /*3470*/  @P0 EXIT ;  /* 0x000000000000094d */ /* 0x004fea0003800000 */
[----:B------:R-:W-:Y:S05]  /*3480*/  BRA `(.L_x_58) ;  /* 0xfffffffc00ec7947 */ /* 0x000fea000383ffff */
.L_x_51:
[----:B------:R-:W-:Y:S05]  /*3490*/  BRA.U UP5, `(.L_x_59) ;  /* 0x0000001105dc7547 */ /* 0x000fea000b800000 */
[----:B------:R-:W2:Y:S01]  /*34a0*/  S2UR UR7, SR_CgaCtaId ;  /* 0x00000000000779c3 */ /* 0x000ea20000008800 */
[----:B------:R-:W-:Y:S01]  /*34b0*/  UMOV UR4, 0x40 ;  /* 0x0000004000047882 */ /* 0x000fe20000000000 */
[----:B------:R-:W-:Y:S01]  /*34c0*/  NOP ;  /* 0x0000000000007918 */ /* 0x000fe20000000000 */
[----:B------:R-:W-:Y:S01]  /*34d0*/  UMOV UR6, 0x400 ;  /* 0x0000040000067882 */ /* 0x000fe20000000000 */
[----:B--2---:R-:W-:Y:S02]  /*34e0*/  ULEA UR5, UR7, UR4, 0x18 ;  /* 0x0000000407057291 */ /* 0x004fe4000f8ec0ff */
[----:B------:R-:W-:-:S07]  /*34f0*/  ULEA UR6, UR7, UR6, 0x18 ;  /* 0x0000000607067291 */ /* 0x000fce000f8ec0ff */
[----:B------:R-:W2:Y:S02]  /*3500*/  LDS.U8 R0, [UR5+0x1c] ;  /* 0x00001c05ff007984 */ /* 0x000ea40008000000 */
[----:B--2---:R-:W-:-:S13]  /*3510*/  ISETP.NE.AND P0, PT, R0, RZ, PT ;  /* 0x000000ff0000720c */ /* 0x004fda0003f05270 */
[----:B------:R-:W-:Y:S05]  /*3520*/  @P0 BRA `(.L_x_60) ;  /* 0x0000000400080947 */ /* 0x000fea0003800000 */
[----:B------:R-:W-:Y:S02]  /*3530*/  UISETP.NE.U32.AND UP1, UPT, UR46, 0x1, UPT ;  /* 0x000000012e00788c */ /* 0x000fe4000bf25070 */
[----:B------:R-:W-:-:S07]  /*3540*/  UIADD3 UR7, UPT, UPT, UR5, 0x8, URZ ;  /* 0x0000000805077890 */ /* 0x000fce000fffe0ff */
[----:B------:R-:W-:Y:S05]  /*3550*/  BRA.U !UP1, `(.L_x_61) ;  /* 0x00000001099c7547 */ /* 0x000fea000b800000 */
[----:B------:R-:W-:Y:S01]  /*3560*/  ELECT P0, URZ, PT ;  /* 0x0000000000ff782f */ /* 0x000fe20003800000 */
[----:B------:R-:W-:-:S12]  /*3570*/  BSSY B0, `(.L_x_61) ;  /* 0x0000025000007945 */ /* 0x000fd80003800000 */
[----:B------:R-:W-:Y:S05]  /*3580*/  @!P0 BRA `(.L_x_62) ;  /* 0x00000000008c8947 */ /* 0x000fea0003800000 */
[----:B------:R-:W-:-:S05]  /*3590*/  UMOV UR4, 0x10 ;  /* 0x0000001000047882 */ /* 0x000fca0000000000 */
[----:B------:R-:W-:Y:S04]  /*35a0*/  DEPBAR.LE SB2, 0x36 ;  /* 0x0000ad800000791a */ /* 0x000fe80000000000 */
[----:B------:R-:W2:Y:S02]  /*35b0*/  UTCATOMSWS.2CTA.FIND_AND_SET.ALIGN UP0, UR4, UR4 ;  /* 0x00000004000475e3 */ /* 0x000ea40008200800 */
[----:B--2---:R-:W-:Y:S01]  /*35c0*/  MOV R11, UR4 ;  /* 0x00000004000b7c02 */ /* 0x004fe20008000f00 */
[----:B------:R-:W-:Y:S06]  /*35d0*/  BRA.U UP0, `(.L_x_63) ;  /* 0x0000000100187547 */ /* 0x000fec000b800000 */
.L_x_64:
[----:B------:R-:W-:Y:S05]  /*35e0*/  NANOSLEEP 0x64 ;  /* 0x000000640000795d */ /* 0x000fea0003800000 */
[----:B------:R-:W-:-:S05]  /*35f0*/  UMOV UR4, 0x10 ;  /* 0x0000001000047882 */ /* 0x000fca0000000000 */
[----:B------:R-:W-:Y:S04]  /*3600*/  DEPBAR.LE SB2, 0x36 ;  /* 0x0000ad800000791a */ /* 0x000fe80000000000 */
[----:B------:R-:W2:Y:S02]  /*3610*/  UTCATOMSWS.2CTA.FIND_AND_SET.ALIGN UP0, UR4, UR4 ;  /* 0x00000004000475e3 */ /* 0x000ea40008200800 */
[----:B--2---:R-:W-:Y:S01]  /*3620*/  MOV R11, UR4 ;  /* 0x00000004000b7c02 */ /* 0x004fe20008000f00 */
[----:B------:R-:W-:Y:S05]  /*3630*/  BRA.U !UP0, `(.L_x_64) ;  /* 0xfffffffd08e87547 */ /* 0x000fea000b83ffff */
.L_x_63:
[----:B------:R-:W2:Y:S01]  /*3640*/  LDS R7, [UR5+0x10] ;  /* 0x00001005ff077984 */ /* 0x000ea20008000800 */
[----:B------:R-:W-:Y:S01]  /*3650*/  IMAD.U32 R5, RZ, RZ, UR6 ;  /* 0x00000006ff057e24 */ /* 0x000fe2000f8e00ff */
[----:B------:R-:W-:-:S03]  /*3660*/  MOV R4, UR45 ;  /* 0x0000002d00047c02 */ /* 0x000fc60008000f00 */
[----:B------:R-:W-:Y:S01]  /*3670*/  VIADD R5, R5, 0x180 ;  /* 0x0000018005057836 */ /* 0x000fe20000000000 */
[----:B--2---:R-:W-:-:S04]  /*3680*/  SHF.L.U32 R7, R7, 0x1f, RZ ;  /* 0x0000001f07077819 */ /* 0x004fc800000006ff */
[----:B------:R-:W2:Y:S02]  /*3690*/  SYNCS.PHASECHK.TRANS64.TRYWAIT P0, [UR5+0x8], R7 ;  /* 0x00000807ff0075a7 */ /* 0x000ea40008001105 */
[----:B--2---:R-:W-:Y:S05]  /*36a0*/  @P0 BRA `(.L_x_65) ;  /* 0x0000000000080947 */ /* 0x004fea0003800000 */
[----:B------:R-:W2:Y:S02]  /*36b0*/  SYNCS.PHASECHK.TRANS64.TRYWAIT P0, [UR5+0x8], R7 ;  /* 0x00000807ff0075a7 */ /* 0x000ea40008001105 */
[----:B--2---:R-:W-:Y:S05]  /*36c0*/  @!P0 BRA `(.L_x_66) ;  /* 0x0000006c001c8947 */ /* 0x004fea0003800000 */
.L_x_65:
[----:B--2---:R-:W-:Y:S01]  /*36d0*/  HFMA2 R0, -RZ, RZ, 0, 5.9604644775390625e-08 ;  /* 0x00000001ff007431 */ /* 0x004fe200000001ff */
[----:B------:R-:W-:Y:S01]  /*36e0*/  UPRMT UR4, UR45, 0x654, UR7 ;  /* 0x000006542d047896 */ /* 0x000fe20008000007 */
[----:B------:R-:W-:Y:S01]  /*36f0*/  IMAD.MOV.U32 R8, RZ, RZ, 0xffff ;  /* 0x0000ffffff087424 */ /* 0x000fe200078e00ff */
[----:B------:R-:W-:Y:S01]  /*3700*/  PRMT R4, R4, 0x654, R5 ;  /* 0x0000065404047816 */ /* 0x000fe20000000005 */
[----:B------:R-:W-:Y:S02]  /*3710*/  IMAD.MOV.U32 R6, RZ, RZ, 0x4 ;  /* 0x00000004ff067424 */ /* 0x000fe400078e00ff */
[----:B------:R-:W-:Y:S01]  /*3720*/  IMAD.SHL.U32 R9, R11, 0x20, RZ ;  /* 0x000000200b097824 */ /* 0x000fe200078e00ff */
[----:B------:R-:W-:Y:S02]  /*3730*/  MOV R5, UR4 ;  /* 0x0000000400057c02 */ /* 0x000fe40008000f00 */
[-C--:B------:R-:W-:Y:S01]  /*3740*/  SHF.L.U32 R8, R8, R11.reuse, RZ ;  /* 0x0000000b08087219 */ /* 0x080fe200000006ff */
[----:B------:R2:W-:Y:S01]  /*3750*/  SYNCS.ARRIVE.TRANS64.RED RZ, [UR4], R6 ;  /* 0x00000006ffff79a7 */ /* 0x0005e20008000404 */
[----:B------:R-:W-:Y:S01]  /*3760*/  SHF.L.U32 R7, R0, R11, RZ ;  /* 0x0000000b00077219 */ /* 0x000fe200000006ff */
[----:B------:R2:W-:Y:S04]  /*3770*/  STS [UR6+0x180], R9 ;  /* 0x00018009ff007988 */ /* 0x0005e80008000806 */
[----:B------:R2:W-:Y:S04]  /*3780*/  STAS [R4.64], R11 ;  /* 0x0000000b04007dbd */ /* 0x0005e8000c0008ff */
[----:B------:R2:W-:Y:S04]  /*3790*/  ATOMS.OR RZ, [UR5+0x14], R8 ;  /* 0x00001408ffff798c */ /* 0x0005e8000b000005 */
[----:B------:R2:W-:Y:S04]  /*37a0*/  ATOMS.OR RZ, [UR5+0x18], R7 ;  /* 0x00001807ffff798c */ /* 0x0005e8000b000005 */
[----:B------:R2:W-:Y:S02]  /*37b0*/  ATOMS.XOR RZ, [UR5+0x10], R0 ;  /* 0x00001000ffff798c */ /* 0x0005e4000b800005 */
.L_x_62:
[----:B-1----:R-:W-:Y:S05]  /*37c0*/  BSYNC B0 ;  /* 0x0000000000007941 */ /* 0x002fea0003800000 */
.L_x_61:
[----:B------:R-:W-:Y:S05]  /*37d0*/  BRA.U UP1, `(.L_x_67) ;  /* 0x00000001016c7547 */ /* 0x000fea000b800000 */
[----:B------:R-:W-:-:S03]  /*37e0*/  UMOV UR4, 0xffffffff ;  /* 0xffffffff00047882 */ /* 0x000fc60000000000 */
[----:B------:R-:W-:Y:S05]  /*37f0*/  BRA.DIV UR4, `(.L_x_68) ;  /* 0x0000006a04e87947 */ /* 0x000fea000b800000 */
[----:B------:R-:W-:-:S13]  /*3800*/  ELECT P0, URZ, PT ;  /* 0x0000000000ff782f */ /* 0x000fda0003800000 */
.L_x_178:
[----:B------:R-:W-:Y:S05]  /*3810*/  @!P0 BRA `(.L_x_67) ;  /* 0x00000000005c8947 */ /* 0x000fea0003800000 */
[----:B--2---:R-:W2:Y:S02]  /*3820*/  LDS R5, [UR5+0x10] ;  /* 0x00001005ff057984 */ /* 0x004ea40008000800 */
[----:B--2---:R-:W-:-:S04]  /*3830*/  SHF.L.U32 R5, R5, 0x1f, RZ ;  /* 0x0000001f05057819 */ /* 0x004fc800000006ff */
[----:B------:R-:W2:Y:S02]  /*3840*/  SYNCS.PHASECHK.TRANS64.TRYWAIT P0, [UR5+0x8], R5 ;  /* 0x00000805ff0075a7 */ /* 0x000ea40008001105 */
[----:B--2---:R-:W-:Y:S05]  /*3850*/  @P0 BRA `(.L_x_69) ;  /* 0x0000000000080947 */ /* 0x004fea0003800000 */
[----:B------:R-:W2:Y:S02]  /*3860*/  SYNCS.PHASECHK.TRANS64.TRYWAIT P0, [UR5+0x8], R5 ;  /* 0x00000805ff0075a7 */ /* 0x000ea40008001105 */
[----:B--2---:R-:W-:Y:S05]  /*3870*/  @!P0 BRA `(.L_x_70) ;  /* 0x0000006800ec8947 */ /* 0x004fea0003800000 */
.L_x_69:
[----:B------:R-:W3:Y:S01]  /*3880*/  LDS R7, [UR6+0x180] ;  /* 0x00018006ff077984 */ /* 0x000ee20008000800 */
[----:B--2---:R-:W-:Y:S02]  /*3890*/  HFMA2 R0, -RZ, RZ, 0, 5.9604644775390625e-08 ;  /* 0x00000001ff007431 */ /* 0x004fe400000001ff */
[----:B------:R-:W-:Y:S01]  /*38a0*/  IMAD.MOV.U32 R4, RZ, RZ, 0xffff ;  /* 0x0000ffffff047424 */ /* 0x000fe200078e00ff */
[----:B------:R-:W-:Y:S01]  /*38b0*/  UPRMT UR4, UR45, 0x654, UR7 ;  /* 0x000006542d047896 */ /* 0x000fe20008000007 */
[----:B---3--:R-:W-:-:S03]  /*38c0*/  IMAD.SHL.U32 R5, R7, 0x20, RZ ;  /* 0x0000002007057824 */ /* 0x008fc600078e00ff */
[-C--:B------:R-:W-:Y:S02]  /*38d0*/  SHF.L.U32 R4, R4, R7.reuse, RZ ;  /* 0x0000000704047219 */ /* 0x080fe400000006ff */
[----:B------:R-:W-:Y:S01]  /*38e0*/  SHF.L.U32 R7, R0, R7, RZ ;  /* 0x0000000700077219 */ /* 0x000fe200000006ff */
[----:B------:R3:W-:Y:S04]  /*38f0*/  STS [UR6+0x180], R5 ;  /* 0x00018005ff007988 */ /* 0x0007e80008000806 */
[----:B------:R3:W-:Y:S04]  /*3900*/  ATOMS.OR RZ, [UR5+0x14], R4 ;  /* 0x00001404ffff798c */ /* 0x0007e8000b000005 */
[----:B------:R3:W-:Y:S01]  /*3910*/  ATOMS.OR RZ, [UR5+0x18], R7 ;  /* 0x00001807ffff798c */ /* 0x0007e2000b000005 */
[----:B------:R-:W-:Y:S03]  /*3920*/  SYNCS.ARRIVE.TRANS64.RED.A1T0 RZ, [UR4], RZ ;  /* 0x000000ffffff79a7 */ /* 0x000fe60008100404 */
[----:B------:R3:W-:Y:S01]  /*3930*/  ATOMS.XOR RZ, [UR5+0x10], R0 ;  /* 0x00001000ffff798c */ /* 0x0007e2000b800005 */
[----:B------:R-:W-:Y:S05]  /*3940*/  BRA `(.L_x_67) ;  /* 0x0000000000107947 */ /* 0x000fea0003800000 */
.L_x_60:
[----:B------:R-:W-:Y:S02]  /*3950*/  MOV R0, 0xffffffff ;  /* 0xffffffff00007802 */ /* 0x000fe40000000f00 */
[----:B------:R-:W-:-:S03]  /*3960*/  MOV R4, 0x3990 ;  /* 0x0000399000047802 */ /* 0x000fc60000000f00 */
[----:B------:R2:W-:Y:S04]  /*3970*/  STS [UR6+0x180], R0 ;  /* 0x00018000ff007988 */ /* 0x0005e80008000806 */
[----:B-12--5:R-:W-:Y:S05]  /*3980*/  CALL.REL.NOINC `($__internal_1_$__cuda_sm10x_tcgen05_guardrail_trap_phase_invalid_during_alloc) ;  /* 0x0000007000c07944 */ /* 0x026fea0003c00000 */
.L_x_67:
[----:B------:R-:W-:Y:S05]  /*3990*/  WARPSYNC.ALL ;  /* 0x0000000000007948 */ /* 0x000fea0003800000 */
[----:B------:R-:W4:Y:S01]  /*39a0*/  S2UR UR4, SR_CgaCtaId ;  /* 0x00000000000479c3 */ /* 0x000f220000008800 */
[----:B------:R-:W-:Y:S01]  /*39b0*/  UMOV UR26, 0x400 ;  /* 0x00000400001a7882 */ /* 0x000fe20000000000 */
[----:B------:R-:W-:-:S06]  /*39c0*/  NOP ;  /* 0x0000000000007918 */ /* 0x000fcc0000000000 */
[----:B------:R-:W-:Y:S06]  /*39d0*/  BAR.ARV 0x6, 0xa0 ;  /* 0x0182800000007b1d */ /* 0x000fec0000002000 */
[----:B------:R-:W1:Y:S01]  /*39e0*/  LDCU UR6, c[0x0][0x38c] ;  /* 0x00007180ff0677ac */ /* 0x000e620008000800 */
[----:B------:R-:W-:Y:S01]  /*39f0*/  LOP3.LUT R3, R3, 0xffff, RZ, 0xc0, !PT ;  /* 0x0000ffff03037812 */ /* 0x000fe200078ec0ff */
[----:B--2---:R-:W-:Y:S01]  /*3a00*/  IMAD.MOV.U32 R9, RZ, RZ, 0x1 ;  /* 0x00000001ff097424 */ /* 0x004fe200078e00ff */
[----:B------:R-:W-:Y:S01]  /*3a10*/  LOP3.LUT R2, R2, 0xffff, RZ, 0xc0, !PT ;  /* 0x0000ffff02027812 */ /* 0x000fe200078ec0ff */
[----:B------:R-:W-:Y:S01]  /*3a20*/  IMAD.MOV.U32 R8, RZ, RZ, RZ ;  /* 0x000000ffff087224 */ /* 0x000fe200078e00ff */
[----:B------:R-:W-:Y:S01]  /*3a30*/  R2UR UR28, R3 ;  /* 0x00000000031c72ca */ /* 0x000fe200000e0000 */
[----:B------:R-:W-:Y:S01]  /*3a40*/  UMOV UR32, URZ ;  /* 0x000000ff00207c82 */ /* 0x000fe20008000000 */
[----:B------:R-:W-:-:S02]  /*3a50*/  R2UR UR42, R2 ;  /* 0x00000000022a72ca */ /* 0x000fc400000e0000 */
[----:B------:R-:W-:Y:S01]  /*3a60*/  CS2R R2, SRZ ;  /* 0x0000000000027805 */ /* 0x000fe2000001ff00 */
[----:B------:R-:W-:Y:S01]  /*3a70*/  UMOV UR23, URZ ;  /* 0x000000ff00177c82 */ /* 0x000fe20008000000 */
[----:B----4-:R-:W-:Y:S01]  /*3a80*/  ULEA UR26, UR4, UR26, 0x18 ;  /* 0x0000001a041a7291 */ /* 0x010fe2000f8ec0ff */
[----:B------:R-:W-:Y:S01]  /*3a90*/  UMOV UR22, URZ ;  /* 0x000000ff00167c82 */ /* 0x000fe20008000000 */
[----:B------:R-:W-:Y:S02]  /*3aa0*/  UISETP.NE.AND UP3, UPT, UR46, URZ, UPT ;  /* 0x000000ff2e00728c */ /* 0x000fe4000bf65270 */
[----:B------:R-:W-:Y:S02]  /*3ab0*/  UIADD3 UR5, UPT, UPT, UR26, 0x8400, URZ ;  /* 0x000084001a057890 */ /* 0x000fe4000fffe0ff */
[----:B------:R-:W-:-:S03]  /*3ac0*/  UIADD3 UR4, UPT, UPT, UR26, 0x28400, URZ ;  /* 0x000284001a047890 */ /* 0x000fc6000fffe0ff */
[----:B---3--:R-:W2:Y:S01]  /*3ad0*/  LDS R0, [UR26+0x180] ;  /* 0x0001801aff007984 */ /* 0x008ea20008000800 */
[----:B-1----:R-:W-:Y:S02]  /*3ae0*/  UIADD3 UR6, UPT, UPT, UR6, 0x3f, URZ ;  /* 0x0000003f06067890 */ /* 0x002fe4000fffe0ff */
[----:B------:R-:W-:Y:S02]  /*3af0*/  USHF.R.U32.HI UR5, URZ, 0x4, UR5 ;  /* 0x00000004ff057899 */ /* 0x000fe40008011605 */
[----:B------:R-:W-:Y:S02]  /*3b00*/  USHF.R.S32.HI UR33, URZ, 0x1f, UR6 ;  /* 0x0000001fff217899 */ /* 0x000fe40008011406 */
[----:B------:R-:W-:Y:S02]  /*3b10*/  USHF.R.U32.HI UR4, URZ, 0x4, UR4 ;  /* 0x00000004ff047899 */ /* 0x000fe40008011604 */
[----:B------:R-:W-:Y:S02]  /*3b20*/  ULEA.HI UR33, UR33, UR6, URZ, 0x6 ;  /* 0x0000000621217291 */ /* 0x000fe4000f8f30ff */
[----:B------:R-:W-:-:S02]  /*3b30*/  ULOP3.LUT UR5, UR5, 0x3fff, URZ, 0xc0, !UPT ;  /* 0x00003fff05057892 */ /* 0x000fc4000f8ec0ff */
[----:B------:R-:W-:Y:S02]  /*3b40*/  USHF.R.S32.HI UR33, URZ, 0x6, UR33 ;  /* 0x00000006ff217899 */ /* 0x000fe40008011421 */
[----:B------:R-:W-:Y:S02]  /*3b50*/  ULOP3.LUT UR30, UR4, 0x3fff, URZ, 0xc0, !UPT ;  /* 0x00003fff041e7892 */ /* 0x000fe4000f8ec0ff */
[----:B------:R-:W-:Y:S01]  /*3b60*/  UISETP.LT.AND UP0, UPT, UR33, 0x1, UPT ;  /* 0x000000012100788c */ /* 0x000fe2000bf01270 */
[----:B------:R-:W-:Y:S01]  /*3b70*/  UMOV UR40, 0x0 ;  /* 0x0000000000287882 */ /* 0x000fe20000000000 */
[----:B------:R-:W-:Y:S01]  /*3b80*/  UMOV UR41, 0x10200010 ;  /* 0x1020001000297882 */ /* 0x000fe20000000000 */
[----:B------:R-:W-:Y:S02]  /*3b90*/  ULOP3.LUT UR29, UR5, 0x10000, URZ, 0xfc, !UPT ;  /* 0x00010000051d7892 */ /* 0x000fe4000f8efcff */
[----:B------:R-:W-:Y:S02]  /*3ba0*/  ULOP3.LUT UR30, UR30, 0x10000, URZ, 0xfc, !UPT ;  /* 0x000100001e1e7892 */ /* 0x000fe4000f8efcff */
[----:B------:R-:W-:Y:S01]  /*3bb0*/  USEL UR43, UR33, 0x1, !UP0 ;  /* 0x00000001212b7887 */ /* 0x000fe2000c000000 */
[----:B------:R-:W-:Y:S01]  /*3bc0*/  UMOV UR38, 0x0 ;  /* 0x0000000000267882 */ /* 0x000fe20000000000 */
[----:B------:R-:W-:Y:S01]  /*3bd0*/  UMOV UR39, 0x10200010 ;  /* 0x1020001000277882 */ /* 0x000fe20000000000 */
[----:B------:R-:W-:Y:S01]  /*3be0*/  UMOV UR36, 0x0 ;  /* 0x0000000000247882 */ /* 0x000fe20000000000 */
[----:B------:R-:W-:Y:S01]  /*3bf0*/  UMOV UR37, 0x10200010 ;  /* 0x1020001000257882 */ /* 0x000fe20000000000 */
[----:B------:R-:W-:Y:S01]  /*3c00*/  UMOV UR34, 0x0 ;  /* 0x0000000000227882 */ /* 0x000fe20000000000 */
[----:B------:R-:W-:Y:S01]  /*3c10*/  UMOV UR35, 0x10200010 ;  /* 0x1020001000237882 */ /* 0x000fe20000000000 */
[----:B--2---:R-:W-:-:S15]  /*3c20*/  R2UR UR44, R0 ;  /* 0x00000000002c72ca */ /* 0x004fde00000e0000 */
.L_x_78:
[C---:B------:R-:W-:Y:S02]  /*3c30*/  LEA R0, R8.reuse, UR26, 0x3 ;  /* 0x0000001a08007c11 */ /* 0x040fe4000f8e18ff */
[----:B------:R-:W-:Y:S02]  /*3c40*/  SHF.L.U32 R5, R3, 0x1f, RZ ;  /* 0x0000001f03057819 */ /* 0x000fe400000006ff */
[----:B------:R-:W-:Y:S02]  /*3c50*/  LEA R4, R8, UR26, 0x4 ;  /* 0x0000001a08047c11 */ /* 0x000fe4000f8e20ff */
[----:B------:R-:W1:Y:S02]  /*3c60*/  SYNCS.PHASECHK.TRANS64.TRYWAIT P0, [R0+URZ+0xd0], R5 ;  /* 0x0000d005000075a7 */ /* 0x000e6400080011ff */
[----:B-1-3--:R-:W-:Y:S05]  /*3c70*/  @!P0 BRA `(.L_x_71) ;  /* 0x0000006800048947 */ /* 0x00afea0003800000 */
.L_x_179:
[----:B-1----:R-:W1:Y:S01]  /*3c80*/  LDS.128 R4, [R4+0x160] ;  /* 0x0001600004047984 */ /* 0x002e620000000c00 */
[----:B------:R-:W-:Y:S02]  /*3c90*/  VIADD R0, R0, 0xe0 ;  /* 0x000000e000007836 */ /* 0x000fe40000000000 */
[----:B------:R-:W-:Y:S01]  /*3ca0*/  VIADD R8, R8, 0x1 ;  /* 0x0000000108087836 */ /* 0x000fe20000000000 */
[----:B------:R-:W-:Y:S01]  /*3cb0*/  @!PT LDS RZ, [RZ] ;  /* 0x00000000fffff984 */ /* 0x000fe20000000800 */
[----:B------:R-:W-:Y:S01]  /*3cc0*/  @!PT LDS RZ, [RZ] ;  /* 0x00000000fffff984 */ /* 0x000fe20000000800 */
[----:B------:R-:W-:Y:S01]  /*3cd0*/  @!PT LDS RZ, [RZ] ;  /* 0x00000000fffff984 */ /* 0x000fe20000000800 */
[----:B------:R-:W-:Y:S01]  /*3ce0*/  @!PT LDS RZ, [RZ] ;  /* 0x00000000fffff984 */ /* 0x000fe20000000800 */
[----:B------:R2:W-:Y:S06]  /*3cf0*/  MEMBAR.ALL.CTA ;  /* 0x0000000000007992 */ /* 0x0005ec0000008000 */
[----:B--2---:R-:W2:Y:S01]  /*3d00*/  FENCE.VIEW.ASYNC.S ;  /* 0x00000000000073c6 */ /* 0x004ea20000000000 */
[----:B------:R-:W-:-:S04]  /*3d10*/  PRMT R0, RZ, 0x654, R0 ;  /* 0x00000654ff007816 */ /* 0x000fc80000000000 */
[----:B--2---:R2:W-:Y:S01]  /*3d20*/  SYNCS.ARRIVE.TRANS64.RED.A1T0 RZ, [R0+URZ], RZ ;  /* 0x000000ff00ff79a7 */ /* 0x0045e200081004ff */
[----:B-1----:R-:W-:Y:S01]  /*3d30*/  LOP3.LUT P1, RZ, R6, 0x1, RZ, 0xc0, !PT ;  /* 0x0000000106ff7812 */ /* 0x002fe2000782c0ff */
[----:B--2---:R-:W-:-:S12]  /*3d40*/  BRA.U UP3, `(.L_x_72) ;  /* 0x0000000503087547 */ /* 0x004fd8000b800000 */
[----:B------:R-:W1:Y:S01]  /*3d50*/  LDCU UR4, c[0x0][0x38c] ;  /* 0x00007180ff0477ac */ /* 0x000e620008000800 */
[----:B------:R-:W-:Y:S02]  /*3d60*/  PLOP3.LUT P2, PT, PT, PT, PT, 0x80, 0x8 ;  /* 0x000000000008781c */ /* 0x000fe40003f4f070 */
[----:B------:R-:W-:Y:S01]  /*3d70*/  SHF.L.U32 R5, R9, 0x1f, RZ ;  /* 0x0000001f09057819 */ /* 0x000fe200000006ff */
[----:B------:R-:W-:Y:S02]  /*3d80*/  ULEA UR31, UR32, UR26, 0x3 ;  /* 0x0000001a201f7291 */ /* 0x000fe4000f8e18ff */
[----:B------:R-:W-:Y:S02]  /*3d90*/  ULEA UR11, UR32, UR44, 0x7 ;  /* 0x0000002c200b7291 */ /* 0x000fe4000f8e38ff */
[----:B-1----:R-:W-:-:S06]  /*3da0*/  UISETP.GE.AND UP0, UPT, UR4, 0x1, UPT ;  /* 0x000000010400788c */ /* 0x002fcc000bf06270 */
[----:B------:R-:W-:-:S05]  /*3db0*/  PLOP3.LUT P0, PT, PT, PT, UP0, 0x80, 0x8 ;  /* 0x000000000008781c */ /* 0x000fca0003f0f008 */
[----:B------:R-:W-:-:S08]  /*3dc0*/  @UP0 ULEA UR4, UR23, UR26, 0x3 ;  /* 0x0000001a17040291 */ /* 0x000fd0000f8e18ff */
[----:B------:R-:W-:-:S04]  /*3dd0*/  @P0 SHF.L.U32 R0, R2, 0x1f, RZ ;  /* 0x0000001f02000819 */ /* 0x000fc800000006ff */
[----:B------:R1:W2:Y:S01]  /*3de0*/  @P0 SYNCS.PHASECHK.TRANS64.TRYWAIT P2, [UR4], R0 ;  /* 0x00000000ff0005a7 */ /* 0x0002a20008041104 */
[----:B------:R-:W3:Y:S02]  /*3df0*/  SYNCS.PHASECHK.TRANS64.TRYWAIT P0, [UR31+0x110], R5 ;  /* 0x00011005ff0075a7 */ /* 0x000ee4000800111f */
[----:B-123--:R-:W-:Y:S05]  /*3e00*/  @!P0 BRA `(.L_x_73) ;  /* 0x0000006400b48947 */ /* 0x00efea0003800000 */
.L_x_181:
[----:B------:R-:W-:Y:S01]  /*3e10*/  UMOV UR27, UR22 ;  /* 0x00000016001b7c82 */ /* 0x000fe20008000000 */
[----:B------:R-:W-:Y:S05]  /*3e20*/  BRA.U !UP0, `(.L_x_74) ;  /* 0x0000000108c07547 */ /* 0x000fea000b800000 */
[----:B------:R-:W-:Y:S02]  /*3e30*/  UIADD3 UR27, UPT, UPT, UR43, UR22, URZ ;  /* 0x000000162b1b7290 */ /* 0x000fe4000fffe0ff */
[----:B------:R-:W-:Y:S01]  /*3e40*/  UPLOP3.LUT UP2, UPT, UPT, UPT, UPT, 0x40, 0x4 ;  /* 0x000000000004789c */ /* 0x000fe20003f4e870 */
[----:B------:R-:W-:Y:S01]  /*3e50*/  UMOV UR24, UR33 ;  /* 0x0000002100187c82 */ /* 0x000fe20008000000 */
[----:B------:R-:W-:-:S09]  /*3e60*/  UMOV UR10, UR23 ;  /* 0x00000017000a7c82 */ /* 0x000fd20008000000 */
.L_x_77:
[----:B--2---:R-:W-:Y:S01]  /*3e70*/  ULEA UR5, UR10, UR26, 0x3 ;  /* 0x0000001a0a057291 */ /* 0x004fe2000f8e18ff */
[----:B---3--:R-:W-:Y:S11]  /*3e80*/  @P2 BRA `(.L_x_75) ;  /* 0x00000000000c2947 */ /* 0x008ff60003800000 */
[----:B-1----:R-:W-:Y:S04]  /*3e90*/  SHF.L.U32 R5, R2, 0x1f, RZ ;  /* 0x0000001f02057819 */ /* 0x002fe800000006ff */
[----:B------:R-:W1:Y:S02]  /*3ea0*/  SYNCS.PHASECHK.TRANS64.TRYWAIT P0, [UR5], R5 ;  /* 0x00000005ff0075a7 */ /* 0x000e640008001105 */
[----:B-1----:R-:W-:Y:S05]  /*3eb0*/  @!P0 BRA `(.L_x_76) ;  /* 0x0000006400a08947 */ /* 0x002fea0003800000 */
.L_x_75:
[----:B------:R-:W-:Y:S01]  /*3ec0*/  UISETP.NE.AND UP0, UPT, UR24, 0x1, UPT ;  /* 0x000000011800788c */ /* 0x000fe2000bf05270 */
[----:B------:R-:W-:Y:S01]  /*3ed0*/  PLOP3.LUT P2, PT, PT, PT, PT, 0x80, 0x8 ;  /* 0x000000000008781c */ /* 0x000fe20003f4f070 */
[----:B------:R-:W-:Y:S02]  /*3ee0*/  UIADD3 UR4, UPT, UPT, UR10, 0x1, URZ ;  /* 0x000000010a047890 */ /* 0x000fe4000fffe0ff */
[----:B------:R-:W-:Y:S02]  /*3ef0*/  UIADD3 UR25, UPT, UPT, UR5, 0x40, URZ ;  /* 0x0000004005197890 */ /* 0x000fe4000fffe0ff */
[----:B------:R-:W-:Y:S01]  /*3f00*/  UISETP.NE.AND UP1, UPT, UR4, 0x8, UPT ;  /* 0x000000080400788c */ /* 0x000fe2000bf25270 */
[----:B------:R-:W-:Y:S01]  /*3f10*/  PLOP3.LUT P0, PT, PT, PT, UP0, 0x80, 0x8 ;  /* 0x000000000008781c */ /* 0x000fe20003f0f008 */
[----:B------:R-:W-:Y:S02]  /*3f20*/  UIADD3 UR22, UPT, UPT, UR22, 0x1, URZ ;  /* 0x0000000116167890 */ /* 0x000fe4000fffe0ff */
[----:B------:R-:W-:Y:S02]  /*3f30*/  USEL UR6, URZ, 0x1, UP1 ;  /* 0x00000001ff067887 */ /* 0x000fe40008800000 */
[----:B------:R-:W-:Y:S02]  /*3f40*/  USEL UR23, UR4, URZ, UP1 ;  /* 0x000000ff04177287 */ /* 0x000fe40008800000 */
[----:B------:R-:W-:Y:S02]  /*3f50*/  UIADD3 UR24, UPT, UPT, UR24, -0x1, URZ ;  /* 0xffffffff18187890 */ /* 0x000fe4000fffe0ff */
[----:B------:R-:W-:Y:S01]  /*3f60*/  @UP0 ULEA UR4, UR23, UR26, 0x3 ;  /* 0x0000001a17040291 */ /* 0x000fe2000f8e18ff */
[----:B------:R-:W-:Y:S01]  /*3f70*/  LOP3.LUT R2, R2, UR6, RZ, 0x3c, !PT ;  /* 0x0000000602027c12 */ /* 0x000fe2000f8e3cff */
[----:B------:R-:W-:Y:S02]  /*3f80*/  ULEA UR6, UR10, UR30, 0x9 ;  /* 0x0000001e0a067291 */ /* 0x000fe4000f8e48ff */
[----:B------:R-:W-:Y:S01]  /*3f90*/  UISETP.NE.AND UP0, UPT, UR22, UR27, UPT ;  /* 0x0000001b1600728c */ /* 0x000fe2000bf05270 */
[----:B-1----:R-:W-:Y:S01]  /*3fa0*/  @P0 SHF.L.U32 R0, R2, 0x1f, RZ ;  /* 0x0000001f02000819 */ /* 0x002fe200000006ff */
[----:B------:R-:W-:Y:S02]  /*3fb0*/  UIADD3 UR20, UPT, UPT, UR6, 0x2, URZ ;  /* 0x0000000206147890 */ /* 0x000fe4000fffe0ff */
[----:B------:R-:W-:Y:S01]  /*3fc0*/  UIADD3 UR16, UPT, UPT, UR6, 0x4, URZ ;  /* 0x0000000406107890 */ /* 0x000fe2000fffe0ff */
[----:B------:R2:W3:Y:S01]  /*3fd0*/  @P0 SYNCS.PHASECHK.TRANS64.TRYWAIT P2, [UR4], R0 ;  /* 0x00000000ff0005a7 */ /* 0x0004e20008041104 */
[----:B------:R-:W-:Y:S02]  /*3fe0*/  ULEA UR4, UR10, UR29, 0xa ;  /* 0x0000001d0a047291 */ /* 0x000fe4000f8e50ff */
[----:B------:R-:W-:Y:S02]  /*3ff0*/  UIADD3 UR12, UPT, UPT, UR6, 0x6, URZ ;  /* 0x00000006060c7890 */ /* 0x000fe4000fffe0ff */
[----:B------:R-:W-:Y:S02]  /*4000*/  UIADD3 UR18, UPT, UPT, UR4, 0x2, URZ ;  /* 0x0000000204127890 */ /* 0x000fe4000fffe0ff */
[----:B------:R-:W-:Y:S02]  /*4010*/  UIADD3 UR14, UPT, UPT, UR4, 0x4, URZ ;  /* 0x00000004040e7890 */ /* 0x000fe4000fffe0ff */
[----:B------:R-:W-:Y:S01]  /*4020*/  UIADD3 UR8, UPT, UPT, UR4, 0x6, URZ ;  /* 0x0000000604087890 */ /* 0x000fe2000fffe0ff */
[----:B------:R-:W-:Y:S01]  /*4030*/  UMOV UR7, 0x40004040 ;  /* 0x4000404000077882 */ /* 0x000fe20000000000 */
[----:B------:R-:W-:Y:S01]  /*4040*/  UMOV UR5, 0x40004040 ;  /* 0x4000404000057882 */ /* 0x000fe20000000000 */
[----:B------:R-:W-:Y:S01]  /*4050*/  UMOV UR21, 0x40004040 ;  /* 0x4000404000157882 */ /* 0x000fe20000000000 */
[----:B------:R2:W-:Y:S01]  /*4060*/  UTCHMMA.2CTA gdesc[UR4], gdesc[UR6], tmem[UR11], tmem[UR40], idesc[UR41], UP2 ;  /* 0x00ff2806040075ea */ /* 0x0005e2000920000b */
[----:B------:R-:W-:Y:S01]  /*4070*/  UPLOP3.LUT UP2, UPT, UPT, UPT, UPT, 0x80, 0x8 ;  /* 0x000000000008789c */ /* 0x000fe20003f4f070 */
[----:B------:R-:W-:Y:S01]  /*4080*/  UMOV UR19, 0x40004040 ;  /* 0x4000404000137882 */ /* 0x000fe20000000000 */
[----:B------:R-:W-:Y:S01]  /*4090*/  UMOV UR17, 0x40004040 ;  /* 0x4000404000117882 */ /* 0x000fe20000000000 */
[----:B------:R2:W-:Y:S01]  /*40a0*/  UTCHMMA.2CTA gdesc[UR18], gdesc[UR20], tmem[UR11], tmem[UR38], idesc[UR39], UPT ;  /* 0x00ff2614120075ea */ /* 0x0005e2000ba0000b */
[----:B------:R-:W-:Y:S01]  /*40b0*/  UMOV UR15, 0x40004040 ;  /* 0x40004040000f7882 */ /* 0x000fe20000000000 */
[----:B------:R-:W-:Y:S01]  /*40c0*/  UMOV UR13, 0x40004040 ;  /* 0x40004040000d7882 */ /* 0x000fe20000000000 */
[----:B------:R-:W-:Y:S01]  /*40d0*/  UMOV UR9, 0x40004040 ;  /* 0x4000404000097882 */ /* 0x000fe20000000000 */
[----:B------:R2:W-:Y:S01]  /*40e0*/  UTCHMMA.2CTA gdesc[UR14], gdesc[UR16], tmem[UR11], tmem[UR36], idesc[UR37], UPT ;  /* 0x00ff24100e0075ea */ /* 0x0005e2000ba0000b */
[----:B------:R2:W-:Y:S01]  /*40f0*/  UTCHMMA.2CTA gdesc[UR8], gdesc[UR12], tmem[UR11], tmem[UR34], idesc[UR35], UPT ;  /* 0x00ff220c080075ea */ /* 0x0005e2000ba0000b */
[----:B------:R2:W-:Y:S01]  /*4100*/  UTCBAR.2CTA.MULTICAST [UR25], URZ, UR28 ;  /* 0x000000ff190073e9 */ /* 0x0005e2000820081c */
[----:B------:R-:W-:Y:S01]  /*4110*/  UMOV UR10, UR23 ;  /* 0x00000017000a7c82 */ /* 0x000fe20008000000 */
[----:B------:R-:W-:Y:S05]  /*4120*/  BRA.U UP0, `(.L_x_77) ;  /* 0xfffffffd00507547 */ /* 0x000fea000b83ffff */
.L_x_74:
[----:B--2---:R-:W-:Y:S01]  /*4130*/  UIADD3 UR4, UPT, UPT, UR31, 0xf0, URZ ;  /* 0x000000f01f047890 */ /* 0x004fe2000fffe0ff */
[----:B------:R-:W-:-:S08]  /*4140*/  UMOV UR22, UR27 ;  /* 0x0000001b00167c82 */ /* 0x000fd00008000000 */
[----:B------:R2:W-:Y:S01]  /*4150*/  UTCBAR.2CTA.MULTICAST [UR4], URZ, UR42 ;  /* 0x000000ff040073e9 */ /* 0x0005e2000820082a */
[----:B------:R-:W-:Y:S02]  /*4160*/  NOP ;  /* 0x0000000000007918 */ /* 0x000fe40000000000 */
.L_x_72:
[----:B--2---:R-:W-:Y:S01]  /*4170*/  UIADD3 UR4, UPT, UPT, UR32, 0x1, URZ ;  /* 0x0000000120047890 */ /* 0x004fe2000fffe0ff */
[----:B------:R-:W-:-:S03]  /*4180*/  ISETP.NE.AND P0, PT, R8, 0x2, PT ;  /* 0x000000020800780c */ /* 0x000fc60003f05270 */
[----:B------:R-:W-:Y:S01]  /*4190*/  UISETP.NE.AND UP0, UPT, UR4, 0x4, UPT ;  /* 0x000000040400788c */ /* 0x000fe2000bf05270 */
[----:B-1----:R-:W-:Y:S02]  /*41a0*/  SEL R0, RZ, 0x1, P0 ;  /* 0x00000001ff007807 */ /* 0x002fe40000000000 */
[----:B------:R-:W-:Y:S01]  /*41b0*/  SEL R8, R8, RZ, P0 ;  /* 0x000000ff08087207 */ /* 0x000fe20000000000 */
[----:B------:R-:W-:Y:S01]  /*41c0*/  USEL UR5, URZ, 0x1, UP0 ;  /* 0x00000001ff057887 */ /* 0x000fe20008000000 */
[----:B------:R-:W-:Y:S01]  /*41d0*/  LOP3.LUT R3, R3, R0, RZ, 0x3c, !PT ;  /* 0x0000000003037212 */ /* 0x000fe200078e3cff */
[----:B------:R-:W-:-:S04]  /*41e0*/  USEL UR32, UR4, URZ, UP0 ;  /* 0x000000ff04207287 */ /* 0x000fc80008000000 */
[----:B------:R-:W-:Y:S01]  /*41f0*/  LOP3.LUT R9, R9, UR5, RZ, 0x3c, !PT ;  /* 0x0000000509097c12 */ /* 0x000fe2000f8e3cff */
[----:B------:R-:W-:Y:S07]  /*4200*/  @P1 BRA `(.L_x_78) ;  /* 0xfffffff800881947 */ /* 0x000fee000383ffff */
[----:B------:R-:W1:Y:S01]  /*4210*/  S2UR UR8, SR_CgaCtaId ;  /* 0x00000000000879c3 */ /* 0x000e620000008800 */
[----:B------:R-:W-:Y:S01]  /*4220*/  ELECT P0, URZ, PT ;  /* 0x0000000000ff782f */ /* 0x000fe20003800000 */
[----:B------:R-:W-:Y:S01]  /*4230*/  HFMA2 R0, -RZ, RZ, 0, 5.9604644775390625e-08 ;  /* 0x00000001ff007431 */ /* 0x000fe200000001ff */
[----:B------:R-:W-:-:S05]  /*4240*/  UMOV UR4, 0x40 ;  /* 0x0000004000047882 */ /* 0x000fca0000000000 */
[----:B------:R-:W-:Y:S01]  /*4250*/  UVIRTCOUNT.DEALLOC.SMPOOL 0x80 ;  /* 0x000000800000784c */ /* 0x000fe20000000000 */
[----:B------:R-:W-:Y:S02]  /*4260*/  UISETP.NE.AND UP1, UPT, UR46, URZ, UPT ;  /* 0x000000ff2e00728c */ /* 0x000fe4000bf25270 */
[----:B-1----:R-:W-:-:S09]  /*4270*/  ULEA UR8, UR8, UR4, 0x18 ;  /* 0x0000000408087291 */ /* 0x002fd2000f8ec0ff */
[----:B------:R1:W-:Y:S01]  /*4280*/  @P0 STS.U8 [UR8+0x1c], R0 ;  /* 0x00001c00ff000988 */ /* 0x0003e20008000008 */
[----:B------:R-:W-:Y:S05]  /*4290*/  BRA.U UP1, `(.L_x_79) ;  /* 0x0000000101a07547 */ /* 0x000fea000b800000 */
[----:B------:R-:W-:Y:S01]  /*42a0*/  UIADD3 UR7, UPT, UPT, UR26, 0x110, URZ ;  /* 0x000001101a077890 */ /* 0x000fe2000fffe0ff */
[----:B------:R-:W-:-:S03]  /*42b0*/  SHF.L.U32 R3, R9, 0x1f, RZ ;  /* 0x0000001f09037819 */ /* 0x000fc600000006ff */
[----:B------:R-:W-:-:S09]  /*42c0*/  ULEA UR4, UR32, UR7, 0x3 ;  /* 0x0000000720047291 */ /* 0x000fd2000f8e18ff */
[----:B------:R-:W2:Y:S02]  /*42d0*/  SYNCS.PHASECHK.TRANS64.TRYWAIT P0, [UR4], R3 ;  /* 0x00000003ff0075a7 */ /* 0x000ea40008001104 */
[----:B--2---:R-:W-:Y:S05]  /*42e0*/  @!P0 BRA `(.L_x_80) ;  /* 0x0000006000ac8947 */ /* 0x004fea0003800000 */
.L_x_184:
        /* <DEDUP_REMOVED lines=9> */
.L_x_186:
        /* <DEDUP_REMOVED lines=9> */
.L_x_188:
[----:B------:R-:W-:-:S04]  /*4410*/  UIADD3 UR4, UPT, UPT, UR4, 0x1, URZ ;  /* 0x0000000104047890 */ /* 0x000fc8000fffe0ff */
[----:B------:R-:W-:-:S04]  /*4420*/  UISETP.NE.AND UP0, UPT, UR4, 0x4, UPT ;  /* 0x000000040400788c */ /* 0x000fc8000bf05270 */
[----:B------:R-:W-:Y:S02]  /*4430*/  USEL UR5, URZ, 0x1, UP0 ;  /* 0x00000001ff057887 */ /* 0x000fe40008000000 */
[----:B------:R-:W-:-:S04]  /*4440*/  USEL UR4, UR4, URZ, UP0 ;  /* 0x000000ff04047287 */ /* 0x000fc80008000000 */
[----:B------:R-:W-:Y:S01]  /*4450*/  ULEA UR4, UR4, UR7, 0x3 ;  /* 0x0000000704047291 */ /* 0x000fe2000f8e18ff */
[----:B-1----:R-:W-:-:S04]  /*4460*/  LOP3.LUT R3, R2, UR5, RZ, 0x3c, !PT ;  /* 0x0000000502037c12 */ /* 0x002fc8000f8e3cff */
[----:B------:R-:W-:Y:S01]  /*4470*/  SHF.L.U32 R3, R3, 0x1f, RZ ;  /* 0x0000001f03037819 */ /* 0x000fe200000006ff */
[----:B------:R-:W-:-:S04]  /*4480*/  IMAD.U32 R0, RZ, RZ, UR4 ;  /* 0x00000004ff007e24 */ /* 0x000fc8000f8e00ff */
[----:B------:R1:W2:Y:S03]  /*4490*/  SYNCS.PHASECHK.TRANS64.TRYWAIT P0, [R0+URZ], R3 ;  /* 0x00000003000075a7 */ /* 0x0002a600080011ff */
[----:B--2---:R-:W-:Y:S05]  /*44a0*/  @!P0 NANOSLEEP.SYNCS 0x989680 ;  /* 0x009896800000895d */ /* 0x004fea0003900000 */
[----:B------:R-:W2:Y:S02]  /*44b0*/  @!P0 SYNCS.PHASECHK.TRANS64 P0, [R0+URZ], R3 ;  /* 0x00000003000085a7 */ /* 0x000ea400080010ff */
[----:B--2---:R-:W-:Y:S05]  /*44c0*/  @P0 BRA `(.L_x_83) ;  /* 0x0000000000200947 */ /* 0x004fea0003800000 */
.L_x_84:
[----:B--2---:R2:W4:Y:S02]  /*44d0*/  SYNCS.PHASECHK.TRANS64.TRYWAIT P0, [R0+URZ], R3 ;  /* 0x00000003000075a7 */ /* 0x00452400080011ff */
[----:B----4-:R-:W-:Y:S05]  /*44e0*/  @!P0 NANOSLEEP.SYNCS 0x989680 ;  /* 0x009896800000895d */ /* 0x010fea0003900000 */
[----:B------:R-:W4:Y:S02]  /*44f0*/  @!P0 SYNCS.PHASECHK.TRANS64 P0, [R0+URZ], R3 ;  /* 0x00000003000085a7 */ /* 0x000f2400080010ff */
[----:B----4-:R-:W-:Y:S05]  /*4500*/  @!P0 BRA `(.L_x_84) ;  /* 0xfffffffc00f08947 */ /* 0x010fea000383ffff */
[----:B------:R-:W-:Y:S05]  /*4510*/  BRA `(.L_x_83) ;  /* 0x00000000000c7947 */ /* 0x000fea0003800000 */
.L_x_79:
[----:B------:R-:W-:-:S04]  /*4520*/  UIADD3 UR4, UPT, UPT, UR26, 0x150, URZ ;  /* 0x000001501a047890 */ /* 0x000fc8000fffe0ff */
[----:B------:R-:W-:-:S09]  /*4530*/  UPRMT UR4, UR45, 0x654, UR4 ;  /* 0x000006542d047896 */ /* 0x000fd20008000004 */
[----:B------:R-:W-:Y:S03]  /*4540*/  SYNCS.ARRIVE.TRANS64.RED.A1T0 RZ, [UR4], RZ ;  /* 0x000000ffffff79a7 */ /* 0x000fe60008100404 */
.L_x_83:
[----:B-12---:R-:W-:Y:S01]  /*4550*/  SHF.L.U32 R3, RZ, 0x1f, RZ ;  /* 0x0000001fff037819 */ /* 0x006fe200000006ff */
[----:B------:R-:W-:Y:S01]  /*4560*/  UIADD3 UR4, UPT, UPT, UR26, 0x150, URZ ;  /* 0x000001501a047890 */ /* 0x000fe2000fffe0ff */
[----:B------:R-:W-:Y:S02]  /*4570*/  PLOP3.LUT P0, PT, PT, PT, UP1, 0x80, 0x8 ;  /* 0x000000000008781c */ /* 0x000fe40003f0f018 */
[----:B------:R-:W1:Y:S02]  /*4580*/  SYNCS.PHASECHK.TRANS64.TRYWAIT P1, [UR26+0x150], R3 ;  /* 0x00015003ff0075a7 */ /* 0x000e64000802111a */
[----:B-1----:R-:W-:Y:S09]  /*4590*/  @!P1 BRA `(.L_x_85) ;  /* 0x0000006000489947 */ /* 0x002ff20003800000 */
.L_x_190:
[----:B------:R-:W-:Y:S01]  /*45a0*/  @!UP1 UPRMT UR4, UR45, 0x654, UR4 ;  /* 0x000006542d049896 */ /* 0x000fe20008000004 */
[----:B------:R-:W-:Y:S01]  /*45b0*/  UMOV UR5, 0xffff ;  /* 0x0000ffff00057882 */ /* 0x000fe20000000000 */
[----:B------:R-:W-:-:S07]  /*45c0*/  UMOV UR6, 0x1 ;  /* 0x0000000100067882 */ /* 0x000fce0000000000 */
[----:B------:R-:W-:Y:S01]  /*45d0*/  @!P0 SYNCS.ARRIVE.TRANS64.RED.A1T0 RZ, [UR4], RZ ;  /* 0x000000ffffff89a7 */ /* 0x000fe20008100404 */
[----:B------:R-:W-:Y:S01]  /*45e0*/  NOP ;  /* 0x0000000000007918 */ /* 0x000fe20000000000 */
[----:B-1----:R-:W1:Y:S01]  /*45f0*/  LDS R0, [UR8+0x14] ;  /* 0x00001408ff007984 */ /* 0x002e620008000800 */
[----:B------:R-:W-:-:S04]  /*4600*/  ULOP3.LUT UR4, UR44, 0xffff, URZ, 0xc0, !UPT ;  /* 0x0000ffff2c047892 */ /* 0x000fc8000f8ec0ff */
[----:B------:R-:W-:-:S04]  /*4610*/  USHF.R.U32.HI UR4, URZ, 0x5, UR4 ;  /* 0x00000005ff047899 */ /* 0x000fc80008011604 */
[----:B------:R-:W-:Y:S02]  /*4620*/  USHF.L.U32 UR5, UR5, UR4, URZ ;  /* 0x0000000405057299 */ /* 0x000fe400080006ff */
[----:B------:R-:W-:-:S04]  /*4630*/  USHF.L.U32 UR4, UR6, UR4, URZ ;  /* 0x0000000406047299 */ /* 0x000fc800080006ff */
[----:B-1----:R-:W-:-:S04]  /*4640*/  LOP3.LUT R0, R0, UR5, RZ, 0xc0, !PT ;  /* 0x0000000500007c12 */ /* 0x002fc8000f8ec0ff */
[----:B------:R-:W-:-:S13]  /*4650*/  ISETP.NE.AND P0, PT, R0, UR5, PT ;  /* 0x0000000500007c0c */ /* 0x000fda000bf05270 */
[----:B------:R-:W-:Y:S05]  /*4660*/  @P0 BRA `(.L_x_86) ;  /* 0x0000000000580947 */ /* 0x000fea0003800000 */
[----:B------:R-:W1:Y:S02]  /*4670*/  LDS R0, [UR8+0x18] ;  /* 0x00001808ff007984 */ /* 0x000e640008000800 */
[----:B-1----:R-:W-:-:S04]  /*4680*/  LOP3.LUT R0, R0, UR4, RZ, 0xc0, !PT ;  /* 0x0000000400007c12 */ /* 0x002fc8000f8ec0ff */
[----:B------:R-:W-:-:S13]  /*4690*/  ISETP.NE.AND P0, PT, R0, UR4, PT ;  /* 0x0000000400007c0c */ /* 0x000fda000bf05270 */
[----:B------:R-:W-:Y:S05]  /*46a0*/  @P0 BRA `(.L_x_87) ;  /* 0x00000000003c0947 */ /* 0x000fea0003800000 */
[----:B------:R-:W1:Y:S01]  /*46b0*/  S2R R2, SR_LANEID ;  /* 0x0000000000027919 */ /* 0x000e620000000000 */
[----:B------:R-:W-:Y:S01]  /*46c0*/  ULOP3.LUT UR5, URZ, UR5, URZ, 0x33, !UPT ;  /* 0x00000005ff057292 */ /* 0x000fe2000f8e33ff */
[----:B------:R-:W-:Y:S01]  /*46d0*/  LOP3.LUT R4, RZ, UR4, RZ, 0x33, !PT ;  /* 0x00000004ff047c12 */ /* 0x000fe2000f8e33ff */
[----:B------:R-:W-:Y:S02]  /*46e0*/  VOTEU.ANY UR4, UPT, PT ;  /* 0x0000000000047886 */ /* 0x000fe400038e0100 */
[----:B------:R-:W-:Y:S01]  /*46f0*/  UFLO.U32 UR4, UR4 ;  /* 0x00000004000472bd */ /* 0x000fe200080e0000 */
[----:B------:R-:W2:Y:S01]  /*4700*/  REDUX UR6, R4 ;  /* 0x00000000040673c4 */ /* 0x000ea20000000000 */
[----:B------:R-:W-:-:S06]  /*4710*/  IMAD.U32 R0, RZ, RZ, UR5 ;  /* 0x00000005ff007e24 */ /* 0x000fcc000f8e00ff */
[----:B------:R4:W-:Y:S01]  /*4720*/  UTCATOMSWS.AND URZ, UR5 ;  /* 0x0000000500ff79e3 */ /* 0x0009e20008000000 */
[----:B------:R-:W3:Y:S01]  /*4730*/  REDUX UR7, R0 ;  /* 0x00000000000773c4 */ /* 0x000ee20000000000 */
[----:B-1----:R-:W-:Y:S01]  /*4740*/  ISETP.EQ.U32.AND P0, PT, R2, UR4, PT ;  /* 0x0000000402007c0c */ /* 0x002fe2000bf02070 */
[----:B--2---:R-:W-:Y:S01]  /*4750*/  IMAD.U32 R2, RZ, RZ, UR6 ;  /* 0x00000006ff027e24 */ /* 0x004fe2000f8e00ff */
[----:B---3--:R-:W-:-:S11]  /*4760*/  MOV R3, UR7 ;  /* 0x0000000700037c02 */ /* 0x008fd60008000f00 */
[----:B------:R4:W-:Y:S04]  /*4770*/  @P0 ATOMS.AND RZ, [UR8+0x14], R3 ;  /* 0x00001403ffff098c */ /* 0x0009e8000a800008 */
[----:B------:R4:W-:Y:S01]  /*4780*/  @P0 ATOMS.AND RZ, [UR8+0x18], R2 ;  /* 0x00001802ffff098c */ /* 0x0009e2000a800008 */
[----:B------:R-:W-:Y:S05]  /*4790*/  BRA `(.L_x_88) ;  /* 0x0000000000147947 */ /* 0x000fea0003800000 */
.L_x_87:
[----:B------:R-:W-:Y:S02]  /*47a0*/  MOV R2, 0x47c0 ;  /* 0x000047c000027802 */ /* 0x000fe40000000f00 */
[----:B---3-5:R-:W-:Y:S05]  /*47b0*/  CALL.REL.NOINC `($__internal_0_$__cuda_sm10x_tcgen05_guardrail_trap_col_being_dealloced_not_returned_by_alloc) ;  /* 0x0000006400287944 */ /* 0x028fea0003c00000 */
[----:B------:R-:W-:Y:S05]  /*47c0*/  BRA `(.L_x_88) ;  /* 0x0000000000087947 */ /* 0x000fea0003800000 */
.L_x_86:
[----:B------:R-:W-:Y:S02]  /*47d0*/  MOV R2, 0x47f0 ;  /* 0x000047f000027802 */ /* 0x000fe40000000f00 */
[----:B---3-5:R-:W-:Y:S05]  /*47e0*/  CALL.REL.NOINC `($__internal_2_$__cuda_sm10x_tcgen05_guardrail_trap_unallocated_columns_being_dealloced) ;  /* 0x0000006400347944 */ /* 0x028fea0003c00000 */
.L_x_88:
[----:B------:R-:W-:Y:S01]  /*47f0*/  NOP ;  /* 0x0000000000007918 */ /* 0x000fe20000000000 */
[----:B----4-:R-:W-:Y:S05]  /*4800*/  EXIT ;  /* 0x000000000000794d */ /* 0x010fea0003800000 */
.L_x_59:
[----:B------:R-:W-:-:S09]  /*4810*/  UISETP.NE.OR UP0, UPT, UR21, 0x3, !UP4 ;  /* 0x000000031500788c */ /* 0x000fd2000e705670 */
[----:B------:R-:W-:Y:S05]  /*4820*/  BRA.U UP0, `(.L_x_89) ;  /* 0x00000011005c7547 */ /* 0x000fea000b800000 */
[----:B------:R-:W2:Y:S01]  /*4830*/  S2UR UR10, SR_CgaCtaId ;  /* 0x00000000000a79c3 */ /* 0x000ea20000008800 */
[----:B------:R-:W3:Y:S01]  /*4840*/  LDCU UR31, c[0x0][0x370] ;  /* 0x00006e00ff1f77ac */ /* 0x000ee20008000800 */
[----:B------:R-:W-:Y:S02]  /*4850*/  HFMA2 R13, -RZ, RZ, 0, 0 ;  /* 0x00000000ff0d7431 */ /* 0x000fe400000001ff */
[----:B------:R-:W-:Y:S01]  /*4860*/  IMAD.MOV.U32 R15, RZ, RZ, 0x1 ;  /* 0x00000001ff0f7424 */ /* 0x000fe200078e00ff */
[----:B------:R-:W-:Y:S01]  /*4870*/  MOV R7, 0x2000 ;  /* 0x0000200000077802 */ /* 0x000fe20000000f00 */
[----:B------:R-:W3:Y:S01]  /*4880*/  LDCU.128 UR44, c[0x0][0xb10] ;  /* 0x00016200ff2c77ac */ /* 0x000ee20008000c00 */
[----:B------:R-:W-:Y:S01]  /*4890*/  IMAD.MOV.U32 R14, RZ, RZ, RZ ;  /* 0x000000ffff0e7224 */ /* 0x000fe200078e00ff */
[----:B------:R-:W4:Y:S01]  /*48a0*/  LDC.64 R16, c[0x0][0x348] ;  /* 0x0000d200ff107b82 */ /* 0x000f220000000a00 */
[----:B------:R-:W1:Y:S01]  /*48b0*/  LDCU UR30, c[0x0][0x374] ;  /* 0x00006e80ff1e77ac */ /* 0x000e620008000800 */
[----:B------:R-:W2:Y:S06]  /*48c0*/  LDCU UR15, c[0x0][0xb0c] ;  /* 0x00016180ff0f77ac */ /* 0x000eac0008000800 */
[----:B------:R-:W4:Y:S01]  /*48d0*/  LDC.64 R2, c[0x0][0x888] ;  /* 0x00022200ff027b82 */ /* 0x000f220000000a00 */
[----:B------:R-:W4:Y:S01]  /*48e0*/  LDCU UR49, c[0x0][0xb20] ;  /* 0x00016400ff3177ac */ /* 0x000f220008000800 */
[----:B------:R-:W4:Y:S06]  /*48f0*/  LDCU UR4, c[0x0][0xb30] ;  /* 0x00016600ff0477ac */ /* 0x000f2c0008000800 */
[----:B------:R-:W4:Y:S01]  /*4900*/  LDC.64 R4, c[0x0][0x890] ;  /* 0x00022400ff047b82 */ /* 0x000f220000000a00 */
[----:B------:R-:W-:Y:S01]  /*4910*/  UMOV UR21, 0x400 ;  /* 0x0000040000157882 */ /* 0x000fe20000000000 */
[----:B---3--:R-:W-:-:S02]  /*4920*/  UIMAD.WIDE.U32 UR6, UR31, UR44, URZ ;  /* 0x0000002c1f0672a5 */ /* 0x008fc4000f8e00ff */
[----:B-1----:R-:W-:Y:S02]  /*4930*/  UIMAD.WIDE.U32 UR8, UR30, UR47, URZ ;  /* 0x0000002f1e0872a5 */ /* 0x002fe4000f8e00ff */
[----:B--2---:R-:W-:Y:S02]  /*4940*/  ULEA UR21, UR10, UR21, 0x18 ;  /* 0x000000150a157291 */ /* 0x004fe4000f8ec0ff */
[----:B------:R-:W-:Y:S02]  /*4950*/  UPLOP3.LUT UP3, UPT, UPT, UPT, UPT, 0x40, 0x4 ;  /* 0x000000000004789c */ /* 0x000fe40003f6e870 */
[----:B------:R-:W-:Y:S02]  /*4960*/  UIADD3 UR37, UPT, UPT, UR21, 0x98, URZ ;  /* 0x0000009815257890 */ /* 0x000fe4000fffe0ff */
[----:B------:R-:W-:Y:S02]  /*4970*/  UIADD3 UR33, UPT, UPT, UR21, 0x80, URZ ;  /* 0x0000008015217890 */ /* 0x000fe4000fffe0ff */
[----:B------:R-:W-:-:S02]  /*4980*/  UIADD3 UR25, UPT, UPT, UR21, 0x88, URZ ;  /* 0x0000008815197890 */ /* 0x000fc4000fffe0ff */
[----:B------:R-:W-:Y:S01]  /*4990*/  UIADD3 UR17, UPT, UPT, UR21, 0x90, URZ ;  /* 0x0000009015117890 */ /* 0x000fe2000fffe0ff */
[----:B------:R-:W-:Y:S01]  /*49a0*/  UMOV UR6, UR7 ;  /* 0x0000000700067c82 */ /* 0x000fe20008000000 */
[----:B------:R-:W-:Y:S01]  /*49b0*/  UMOV UR41, UR9 ;  /* 0x0000000900297c82 */ /* 0x000fe20008000000 */
[----:B------:R-:W-:Y:S02]  /*49c0*/  UISETP.GE.AND UP0, UPT, UR42, 0x1, UPT ;  /* 0x000000012a00788c */ /* 0x000fe4000bf06270 */
[----:B------:R-:W-:Y:S01]  /*49d0*/  UISETP.NE.AND UP4, UPT, UR42, 0x1, UPT ;  /* 0x000000012a00788c */ /* 0x000fe2000bf85270 */
[----:B------:R-:W1:Y:S01]  /*49e0*/  LDCU.64 UR22, c[0x0][0xb28] ;  /* 0x00016500ff1677ac */ /* 0x000e620008000a00 */
[----:B------:R-:W-:Y:S02]  /*49f0*/  UISETP.NE.AND UP6, UPT, UR15, 0x1, UPT ;  /* 0x000000010f00788c */ /* 0x000fe4000bfc5270 */
[----:B------:R-:W-:Y:S02]  /*4a00*/  UISETP.NE.AND UP5, UPT, UR46, 0x1, UPT ;  /* 0x000000012e00788c */ /* 0x000fe4000bfa5270 */
[----:B------:R-:W-:-:S02]  /*4a10*/  UPRMT UR37, UR10, 0x654, UR37 ;  /* 0x000006540a257896 */ /* 0x000fc40008000025 */
[----:B------:R-:W-:Y:S02]  /*4a20*/  USHF.R.U32.HI UR43, URZ, UR45, UR6 ;  /* 0x0000002dff2b7299 */ /* 0x000fe40008011606 */
[----:B------:R-:W-:Y:S02]  /*4a30*/  UPRMT UR40, UR10, 0x654, UR33 ;  /* 0x000006540a287896 */ /* 0x000fe40008000021 */
[----:B------:R-:W-:Y:S02]  /*4a40*/  UPRMT UR39, UR10, 0x654, UR25 ;  /* 0x000006540a277896 */ /* 0x000fe40008000019 */
[----:B------:R-:W-:Y:S02]  /*4a50*/  UPRMT UR38, UR10, 0x654, UR17 ;  /* 0x000006540a267896 */ /* 0x000fe40008000011 */
[----:B----4-:R-:W-:Y:S02]  /*4a60*/  USHF.R.U32.HI UR41, URZ, UR49, UR41 ;  /* 0x00000031ff297299 */ /* 0x010fe40008011629 */
[----:B------:R-:W-:-:S11]  /*4a70*/  UISETP.NE.AND UP2, UPT, UR4, 0x1, UPT ;  /* 0x000000010400788c */ /* 0x000fd6000bf45270 */
.L_x_100:
[C---:B------:R-:W-:Y:S02]  /*4a80*/  LEA R12, R14.reuse, UR21, 0x3 ;  /* 0x000000150e0c7c11 */ /* 0x040fe4000f8e18ff */
[----:B------:R-:W-:Y:S02]  /*4a90*/  SHF.L.U32 R9, R13, 0x1f, RZ ;  /* 0x0000001f0d097819 */ /* 0x000fe400000006ff */
[----:B------:R-:W-:Y:S02]  /*4aa0*/  LEA R10, R14, UR21, 0x4 ;  /* 0x000000150e0a7c11 */ /* 0x000fe4000f8e20ff */
[----:B--2---:R-:W2:Y:S02]  /*4ab0*/  SYNCS.PHASECHK.TRANS64.TRYWAIT P0, [R12+URZ+0xd0], R9 ;  /* 0x0000d0090c0075a7 */ /* 0x004ea400080011ff */
[----:B--2---:R-:W-:Y:S05]  /*4ac0*/  @!P0 BRA `(.L_x_90) ;  /* 0x0000005c00148947 */ /* 0x004fea0003800000 */
.L_x_191:
[----:B--2---:R-:W2:Y:S01]  /*4ad0*/  LDS.128 R8, [R10+0x160] ;  /* 0x000160000a087984 */ /* 0x004ea20000000c00 */
[----:B------:R-:W-:Y:S01]  /*4ae0*/  UISETP.GE.AND UP0, UPT, UR42, 0x1, UPT ;  /* 0x000000012a00788c */ /* 0x000fe2000bf06270 */
[----:B------:R-:W-:Y:S01]  /*4af0*/  @!PT LDS RZ, [RZ] ;  /* 0x00000000fffff984 */ /* 0x000fe20000000800 */
[----:B------:R-:W-:Y:S01]  /*4b00*/  @!PT LDS RZ, [RZ] ;  /* 0x00000000fffff984 */ /* 0x000fe20000000800 */
[----:B------:R-:W-:Y:S01]  /*4b10*/  @!PT LDS RZ, [RZ] ;  /* 0x00000000fffff984 */ /* 0x000fe20000000800 */
[----:B------:R-:W-:Y:S01]  /*4b20*/  @!PT LDS RZ, [RZ] ;  /* 0x00000000fffff984 */ /* 0x000fe20000000800 */
[----:B------:R3:W-:Y:S06]  /*4b30*/  MEMBAR.ALL.CTA ;  /* 0x0000000000007992 */ /* 0x0007ec0000008000 */
[----:B---3--:R-:W3:Y:S01]  /*4b40*/  FENCE.VIEW.ASYNC.S ;  /* 0x00000000000073c6 */ /* 0x008ee20000000000 */
[----:B--2---:R-:W-:Y:S11]  /*4b50*/  LOP3.LUT P0, RZ, R10, 0x1, RZ, 0xc0, !PT ;  /* 0x000000010aff7812 */ /* 0x004ff6000780c0ff */
[----:B------:R-:W-:Y:S02]  /*4b60*/  @!UPT UIADD3 URZ, UPT, UPT, URZ, URZ, URZ ;  /* 0x000000fffffff290 */ /* 0x000fe4000fffe0ff */
[----:B---3--:R-:W-:Y:S01]  /*4b70*/  VOTEU.ANY UP1, P0 ;  /* 0x0000000000ff7886 */ /* 0x008fe20000020100 */
[----:B------:R-:W-:Y:S11]  /*4b80*/  PLOP3.LUT P0, PT, PT, PT, UP1, 0x80, 0x8 ;  /* 0x000000000008781c */ /* 0x000ff60003f0f018 */
[----:B------:R-:W-:Y:S02]  /*4b90*/  @!UPT UIADD3 URZ, UPT, UPT, URZ, URZ, URZ ;  /* 0x000000fffffff290 */ /* 0x000fe4000fffe0ff */
[----:B------:R-:W-:Y:S02]  /*4ba0*/  @P0 SHF.R.U32.HI R0, RZ, 0x10, R9 ;  /* 0x00000010ff000819 */ /* 0x000fe40000011609 */
[----:B------:R-:W-:Y:S02]  /*4bb0*/  @P0 MOV R6, R8 ;  /* 0x0000000800060202 */ /* 0x000fe40000000f00 */
[----:B------:R-:W-:Y:S01]  /*4bc0*/  @P0 R2UR UR4, R0 ;  /* 0x00000000000402ca */ /* 0x000fe200000e0000 */
[----:B------:R-:W-:Y:S01]  /*4bd0*/  VIADD R0, R12, 0xe0 ;  /* 0x000000e00c007836 */ /* 0x000fe20000000000 */
[----:B------:R-:W-:Y:S02]  /*4be0*/  @P0 LOP3.LUT R8, R9, 0xffff, RZ, 0xc0, !PT ;  /* 0x0000ffff09080812 */ /* 0x000fe400078ec0ff */
[----:B------:R-:W-:Y:S02]  /*4bf0*/  @P0 R2UR UR6, R6 ;  /* 0x00000000060602ca */ /* 0x000fe400000e0000 */
[----:B------:R-:W-:Y:S02]  /*4c00*/  PRMT R0, RZ, 0x654, R0 ;  /* 0x00000654ff007816 */ /* 0x000fe40000000000 */
[----:B------:R-:W-:Y:S02]  /*4c10*/  @P0 R2UR UR5, R8 ;  /* 0x00000000080502ca */ /* 0x000fe400000e0000 */
[----:B------:R2:W-:Y:S03]  /*4c20*/  SYNCS.ARRIVE.TRANS64.RED.A1T0 RZ, [R0+URZ], RZ ;  /* 0x000000ff00ff79a7 */ /* 0x0005e600081004ff */
[----:B------:R-:W-:Y:S04]  /*4c30*/  @UP1 UMOV UR29, UR4 ;  /* 0x00000004001d1c82 */ /* 0x000fe80008000000 */
[----:B------:R-:W-:Y:S04]  /*4c40*/  @UP1 UMOV UR14, UR6 ;  /* 0x00000006000e1c82 */ /* 0x000fe80008000000 */
[----:B------:R-:W-:Y:S01]  /*4c50*/  @UP1 UMOV UR13, UR5 ;  /* 0x00000005000d1c82 */ /* 0x000fe20008000000 */
[----:B------:R-:W-:Y:S05]  /*4c60*/  BRA.U !UP0, `(.L_x_91) ;  /* 0x0000000108a47547 */ /* 0x000fea000b800000 */
[----:B------:R-:W-:Y:S02]  /*4c70*/  UIMAD.WIDE.U32 UR18, UR13, UR47, URZ ;  /* 0x0000002f0d1272a5 */ /* 0x000fe4000f8e00ff */
[----:B------:R-:W-:Y:S02]  /*4c80*/  UIMAD.WIDE.U32 UR26, UR14, UR44, URZ ;  /* 0x0000002c0e1a72a5 */ /* 0x000fe4000f8e00ff */
[----:B------:R-:W-:Y:S02]  /*4c90*/  USEL UR4, UR30, UR41, !UP5 ;  /* 0x000000291e047287 */ /* 0x000fe4000e800000 */
[----:B------:R-:W-:Y:S02]  /*4ca0*/  USEL UR7, UR31, UR43, !UP6 ;  /* 0x0000002b1f077287 */ /* 0x000fe4000f000000 */
[----:B-1----:R-:W-:Y:S02]  /*4cb0*/  UIMAD.WIDE.U32 UR8, UR4, UR22, URZ ;  /* 0x00000016040872a5 */ /* 0x002fe4000f8e00ff */
[----:B------:R-:W-:Y:S01]  /*4cc0*/  UIMAD.WIDE.U32 UR10, UR7, UR22, URZ ;  /* 0x00000016070a72a5 */ /* 0x000fe2000f8e00ff */
[----:B------:R-:W-:Y:S02]  /*4cd0*/  UMOV UR5, UR19 ;  /* 0x0000001300057c82 */ /* 0x000fe40008000000 */
[----:B------:R-:W-:Y:S03]  /*4ce0*/  USHF.R.U32.HI UR6, URZ, UR49, UR5 ;  /* 0x00000031ff067299 */ /* 0x000fe60008011605 */
[----:B------:R-:W-:Y:S01]  /*4cf0*/  UMOV UR5, UR27 ;  /* 0x0000001b00057c82 */ /* 0x000fe20008000000 */
[----:B------:R-:W-:Y:S02]  /*4d00*/  USEL UR6, UR13, UR6, !UP5 ;  /* 0x000000060d067287 */ /* 0x000fe4000e800000 */
[----:B------:R-:W-:Y:S03]  /*4d10*/  USHF.R.U32.HI UR12, URZ, UR45, UR5 ;  /* 0x0000002dff0c7299 */ /* 0x000fe60008011605 */
[----:B------:R-:W-:Y:S02]  /*4d20*/  UMOV UR5, UR9 ;  /* 0x0000000900057c82 */ /* 0x000fe40008000000 */
[----:B------:R-:W-:Y:S03]  /*4d30*/  @UP4 USHF.R.U32.HI UR4, URZ, UR23, UR5 ;  /* 0x00000017ff044299 */ /* 0x000fe60008011605 */
[----:B------:R-:W-:Y:S01]  /*4d40*/  UMOV UR5, UR11 ;  /* 0x0000000b00057c82 */ /* 0x000fe20008000000 */
[----:B------:R-:W-:Y:S02]  /*4d50*/  UIMAD UR4, UR42, UR4, URZ ;  /* 0x000000042a0472a4 */ /* 0x000fe4000f8e02ff */
[----:B------:R-:W-:Y:S02]  /*4d60*/  @UP4 USHF.R.U32.HI UR7, URZ, UR23, UR5 ;  /* 0x00000017ff074299 */ /* 0x000fe40008011605 */
[----:B------:R-:W-:Y:S02]  /*4d70*/  UIMAD.WIDE.U32 UR10, UR6, UR22, URZ ;  /* 0x00000016060a72a5 */ /* 0x000fe4000f8e00ff */
[----:B------:R-:W-:Y:S02]  /*4d80*/  USEL UR5, UR14, UR12, !UP6 ;  /* 0x0000000c0e057287 */ /* 0x000fe4000f000000 */
[----:B------:R-:W-:Y:S02]  /*4d90*/  UIMAD UR8, UR42, UR7, URZ ;  /* 0x000000072a0872a4 */ /* 0x000fe4000f8e02ff */
[----:B------:R-:W-:Y:S03]  /*4da0*/  UISETP.GE.AND UP0, UPT, UR6, UR4, UPT ;  /* 0x000000040600728c */ /* 0x000fe6000bf06270 */
[----:B------:R-:W-:Y:S01]  /*4db0*/  UMOV UR4, UR11 ;  /* 0x0000000b00047c82 */ /* 0x000fe20008000000 */
[----:B------:R-:W-:Y:S02]  /*4dc0*/  UISETP.GE.OR UP0, UPT, UR5, UR8, UP0 ;  /* 0x000000080500728c */ /* 0x000fe40008706670 */
[----:B------:R-:W-:Y:S02]  /*4dd0*/  USHF.R.U32.HI UR4, URZ, UR23, UR4 ;  /* 0x00000017ff047299 */ /* 0x000fe40008011604 */
[----:B------:R-:W-:Y:S02]  /*4de0*/  UIMAD.WIDE.U32 UR8, UR5, UR22, URZ ;  /* 0x00000016050872a5 */ /* 0x000fe4000f8e00ff */
[----:B------:R-:W-:Y:S04]  /*4df0*/  USEL UR10, UR6, UR4, !UP4 ;  /* 0x00000004060a7287 */ /* 0x000fe8000e000000 */
[----:B------:R-:W-:Y:S01]  /*4e00*/  UIADD3 UR11, UPT, UPT, -UR10, URZ, URZ ;  /* 0x000000ff0a0b7290 */ /* 0x000fe2000fffe1ff */
[----:B------:R-:W-:Y:S02]  /*4e10*/  @!UP0 UMOV UR4, UR9 ;  /* 0x0000000900048c82 */ /* 0x000fe40008000000 */
[----:B------:R-:W-:Y:S02]  /*4e20*/  @!UP0 USHF.R.U32.HI UR4, URZ, UR23, UR4 ;  /* 0x00000017ff048299 */ /* 0x000fe40008011604 */
[----:B------:R-:W-:Y:S02]  /*4e30*/  UIMAD UR8, UR42, UR11, UR6 ;  /* 0x0000000b2a0872a4 */ /* 0x000fe4000f8e0206 */
[----:B------:R-:W-:Y:S04]  /*4e40*/  @!UP0 USEL UR4, UR5, UR4, !UP4 ;  /* 0x0000000405048287 */ /* 0x000fe8000e000000 */
[----:B------:R-:W-:Y:S02]  /*4e50*/  @!UP0 UIMAD UR8, UR7, UR8, UR4 ;  /* 0x00000008070882a4 */ /* 0x000fe4000f8e0204 */
[----:B------:R-:W-:Y:S02]  /*4e60*/  @!UP0 UIADD3 UR9, UPT, UPT, UR10, -UR4, URZ ;  /* 0x800000040a098290 */ /* 0x000fe4000fffe0ff */
[----:B------:R-:W-:Y:S02]  /*4e70*/  UIADD3 UR4, UPT, UPT, -UR5, URZ, URZ ;  /* 0x000000ff05047290 */ /* 0x000fe4000fffe1ff */
[----:B------:R-:W-:Y:S02]  /*4e80*/  UIADD3 UR7, UPT, UPT, -UR6, URZ, URZ ;  /* 0x000000ff06077290 */ /* 0x000fe4000fffe1ff */
[----:B------:R-:W-:Y:S02]  /*4e90*/  @!UP0 UIMAD UR6, UR9, UR42, UR5 ;  /* 0x0000002a090682a4 */ /* 0x000fe4000f8e0205 */
[----:B------:R-:W-:Y:S02]  /*4ea0*/  UIMAD UR14, UR15, UR4, UR14 ;  /* 0x000000040f0e72a4 */ /* 0x000fe4000f8e020e */
[----:B------:R-:W-:Y:S01]  /*4eb0*/  UIMAD UR13, UR46, UR7, UR13 ;  /* 0x000000072e0d72a4 */ /* 0x000fe2000f8e020d */
[----:B------:R-:W-:Y:S02]  /*4ec0*/  @!UP0 UMOV UR5, UR8 ;  /* 0x0000000800058c82 */ /* 0x000fe40008000000 */
[----:B------:R-:W-:Y:S02]  /*4ed0*/  UIMAD UR14, UR5, UR15, UR14 ;  /* 0x0000000f050e72a4 */ /* 0x000fe4000f8e020e */
[----:B------:R-:W-:Y:S11]  /*4ee0*/  UIMAD UR13, UR6, UR46, UR13 ;  /* 0x0000002e060d72a4 */ /* 0x000ff6000f8e020d */
[----:B------:R-:W-:Y:S01]  /*4ef0*/  @!UPT UIADD3 URZ, UPT, UPT, URZ, URZ, URZ ;  /* 0x000000fffffff290 */ /* 0x000fe2000fffe0ff */
.L_x_91:
[----:B------:R-:W3:Y:S01]  /*4f00*/  @!UP2 LDCU.128 UR8, c[0x0][0xb10] ;  /* 0x00016200ff08a7ac */ /* 0x000ee20008000c00 */
[C---:B------:R-:W-:Y:S02]  /*4f10*/  ISETP.NE.U32.AND P1, PT, R4.reuse, RZ, PT ;  /* 0x000000ff0400720c */ /* 0x040fe40003f25070 */
[----:B------:R-:W-:Y:S02]  /*4f20*/  ISETP.NE.U32.AND P0, PT, R4, RZ, PT ;  /* 0x000000ff0400720c */ /* 0x000fe40003f05070 */
[C---:B------:R-:W-:Y:S02]  /*4f30*/  ISETP.NE.AND.EX P1, PT, R5.reuse, RZ, PT, P1 ;  /* 0x000000ff0500720c */ /* 0x040fe40003f25310 */
[----:B------:R-:W-:Y:S01]  /*4f40*/  ISETP.NE.AND.EX P0, PT, R5, RZ, PT, P0 ;  /* 0x000000ff0500720c */ /* 0x000fe20003f05300 */
[----:B------:R-:W4:Y:S01]  /*4f50*/  @!UP2 LDCU UR5, c[0x0][0xb0c] ;  /* 0x00016180ff05a7ac */ /* 0x000f220008000800 */
[----:B------:R-:W-:Y:S01]  /*4f60*/  SHF.L.U32 R9, R15, 0x1f, RZ ;  /* 0x0000001f0f097819 */ /* 0x000fe200000006ff */
[----:B------:R-:W-:Y:S02]  /*4f70*/  USHF.L.U32 UR35, UR16, 0x7, URZ ;  /* 0x0000000710237899 */ /* 0x000fe400080006ff */
[----:B------:R-:W-:Y:S02]  /*4f80*/  USHF.L.U32 UR34, UR20, 0x7, URZ ;  /* 0x0000000714227899 */ /* 0x000fe400080006ff */
[----:B---3--:R-:W-:Y:S07]  /*4f90*/  UIMAD.WIDE.U32 UR6, UR14, UR8, URZ ;  /* 0x000000080e0672a5 */ /* 0x008fee000f8e00ff */
[----:B------:R-:W-:Y:S01]  /*4fa0*/  @!UP2 UMOV UR4, UR7 ;  /* 0x000000070004ac82 */ /* 0x000fe20008000000 */
[----:B----4-:R-:W-:Y:S02]  /*4fb0*/  @!UP2 UISETP.NE.AND UP0, UPT, UR5, 0x1, UPT ;  /* 0x000000010500a88c */ /* 0x010fe4000bf05270 */
[----:B------:R-:W-:Y:S02]  /*4fc0*/  @!UP2 USHF.R.U32.HI UR4, URZ, UR9, UR4 ;  /* 0x00000009ff04a299 */ /* 0x000fe40008011604 */
[----:B------:R-:W-:Y:S02]  /*4fd0*/  UIMAD.WIDE.U32 UR6, UR13, UR11, URZ ;  /* 0x0000000b0d0672a5 */ /* 0x000fe4000f8e00ff */
[----:B------:R-:W-:Y:S02]  /*4fe0*/  @!UP2 USEL UR8, UR14, UR4, !UP0 ;  /* 0x000000040e08a287 */ /* 0x000fe4000c000000 */
[----:B------:R-:W-:Y:S03]  /*4ff0*/  @!UP2 UISETP.NE.AND UP0, UPT, UR10, 0x1, UPT ;  /* 0x000000010a00a88c */ /* 0x000fe6000bf05270 */
[----:B------:R-:W-:Y:S02]  /*5000*/  @!UP2 UMOV UR6, UR7 ;  /* 0x000000070006ac82 */ /* 0x000fe40008000000 */
[----:B------:R-:W3:Y:S02]  /*5010*/  @!UP2 LDCU UR4, c[0x0][0xb20] ;  /* 0x00016400ff04a7ac */ /* 0x000ee40008000800 */
[----:B---3--:R-:W-:Y:S04]  /*5020*/  @!UP2 USHF.R.U32.HI UR6, URZ, UR4, UR6 ;  /* 0x00000004ff06a299 */ /* 0x008fe80008011606 */
[----:B------:R-:W-:Y:S04]  /*5030*/  @!UP2 USEL UR6, UR13, UR6, !UP0 ;  /* 0x000000060d06a287 */ /* 0x000fe8000c000000 */
[----:B------:R-:W-:Y:S02]  /*5040*/  @!UP2 UIADD3 UR4, UPT, UPT, -UR8, UR6, URZ ;  /* 0x000000060804a290 */ /* 0x000fe4000fffe1ff */
[----:B------:R-:W-:Y:S02]  /*5050*/  @!UP2 UIADD3 UR6, UPT, UPT, UR8, -UR6, URZ ;  /* 0x800000060806a290 */ /* 0x000fe4000fffe0ff */
[----:B------:R-:W-:Y:S02]  /*5060*/  @!UP2 UIMAD UR14, UR4, UR5, UR14 ;  /* 0x00000005040ea2a4 */ /* 0x000fe4000f8e020e */
[----:B------:R-:W-:Y:S01]  /*5070*/  @!UP2 UIMAD UR13, UR6, UR10, UR13 ;  /* 0x0000000a060da2a4 */ /* 0x000fe2000f8e020d */
[----:B------:R-:W-:Y:S11]  /*5080*/  BRA.U UP3, `(.L_x_92) ;  /* 0x0000000103107547 */ /* 0x000ff6000b800000 */
[----:B--2---:R-:W-:Y:S04]  /*5090*/  MOV R0, UR48 ;  /* 0x0000003000007c02 */ /* 0x004fe80008000f00 */
[----:B------:R-:W-:Y:S04]  /*50a0*/  SHF.L.U32 R11, R0, 0x1f, RZ ;  /* 0x0000001f000b7819 */ /* 0x000fe800000006ff */
[----:B------:R-:W2:Y:S02]  /*50b0*/  SYNCS.PHASECHK.TRANS64.TRYWAIT P2, [UR21+0xc8], R11 ;  /* 0x0000c80bff0075a7 */ /* 0x000ea40008041115 */
[----:B--2---:R-:W-:Y:S05]  /*50c0*/  @!P2 BRA `(.L_x_93) ;  /* 0x0000005400a8a947 */ /* 0x004fea0003800000 */
.L_x_92:
[----:B------:R-:W-:Y:S05]  /*50d0*/  @!P1 BRA `(.L_x_94) ;  /* 0x0000000000309947 */ /* 0x000fea0003800000 */
[----:B------:R-:W-:Y:S01]  /*50e0*/  ISETP.NE.U32.AND P1, PT, R2, RZ, PT ;  /* 0x000000ff0200720c */ /* 0x000fe20003f25070 */
[----:B------:R-:W3:Y:S01]  /*50f0*/  LDCU.64 UR4, c[0x0][0x358] ;  /* 0x00006b00ff0477ac */ /* 0x000ee20008000a00 */
[----:B------:R-:W-:Y:S02]  /*5100*/  IMAD.MOV.U32 R84, RZ, RZ, 0x1 ;  /* 0x00000001ff547424 */ /* 0x000fe400078e00ff */
[----:B------:R-:W-:Y:S11]  /*5110*/  ISETP.NE.AND.EX P1, PT, R3, RZ, PT, P1 ;  /* 0x000000ff0300720c */ /* 0x000ff60003f25310 */
[----:B------:R-:W-:Y:S02]  /*5120*/  @!UPT UIADD3 URZ, UPT, UPT, URZ, URZ, URZ ;  /* 0x000000fffffff290 */ /* 0x000fe4000fffe0ff */
[----:B--2---:R-:W2:Y:S01]  /*5130*/  @P1 LDC.64 R10, c[0x0][0x888] ;  /* 0x00022200ff0a1b82 */ /* 0x004ea20000000a00 */
[----:B------:R-:W-:Y:S04]  /*5140*/  @P1 IMAD R0, R4, UR36, RZ ;  /* 0x0000002404001c24 */ /* 0x000fe8000f8e02ff */
[----:B--2---:R-:W-:Y:S04]  /*5150*/  @P1 IMAD.WIDE R10, R0, 0x4, R10 ;  /* 0x00000004000a1825 */ /* 0x004fe800078e020a */
[----:B------:R-:W-:Y:S01]  /*5160*/  HFMA2 R0, -RZ, RZ, 0, 5.9604644775390625e-08 ;  /* 0x00000001ff007431 */ /* 0x000fe200000001ff */
[----:B---3-5:R3:W5:Y:S04]  /*5170*/  @P1 LDG.E R41, desc[UR4][R10.64] ;  /* 0x000000040a291981 */ /* 0x028768000c1e1900 */
[----:B------:R-:W-:Y:S01]  /*5180*/  @!P1 PRMT R84, R0, 0x7610, R84 ;  /* 0x0000761000549816 */ /* 0x000fe20000000054 */
[----:B---3--:R-:W4:Y:S06]  /*5190*/  @!P1 LDC R41, c[0x0][0x880] ;  /* 0x00022000ff299b82 */ /* 0x008f2c0000000800 */
.L_x_94:
[----:B----45:R-:W-:Y:S01]  /*51a0*/  @!P0 FSETP.EQ.AND P1, PT, R41, RZ, PT ;  /* 0x000000ff2900820b */ /* 0x030fe20003f22000 */
[----:B------:R-:W-:Y:S01]  /*51b0*/  @!UPT UIADD3 URZ, UPT, UPT, URZ, URZ, URZ ;  /* 0x000000fffffff290 */ /* 0x000fe2000fffe0ff */
[----:B------:R-:W-:Y:S11]  /*51c0*/  @!P0 BRA `(.L_x_95) ;  /* 0x0000000000188947 */ /* 0x000ff60003800000 */
[----:B------:R-:W-:Y:S02]  /*51d0*/  LOP3.LUT P0, RZ, R84, 0xff, RZ, 0xc0, !PT ;  /* 0x000000ff54ff7812 */ /* 0x000fe4000780c0ff */
[----:B------:R-:W-:Y:S04]  /*51e0*/  ISETP.NE.U32.AND P1, PT, R2, RZ, PT ;  /* 0x000000ff0200720c */ /* 0x000fe80003f25070 */
[----:B------:R-:W-:Y:S04]  /*51f0*/  ISETP.NE.AND.EX P1, PT, R3, RZ, PT, P1 ;  /* 0x000000ff0300720c */ /* 0x000fe80003f25310 */
[----:B------:R-:W-:Y:S03]  /*5200*/  PLOP3.LUT P1, PT, P1, PT, PT, 0x8, 0x80 ;  /* 0x000000000080781c */ /* 0x000fe60000f2e170 */
[----:B------:R-:W-:Y:S11]  /*5210*/  @P0 FSETP.EQ.AND P1, PT, R41, RZ, PT ;  /* 0x000000ff2900020b */ /* 0x000ff60003f22000 */
[----:B------:R-:W-:Y:S02]  /*5220*/  @!UPT UIADD3 URZ, UPT, UPT, URZ, URZ, URZ ;  /* 0x000000fffffff290 */ /* 0x000fe4000fffe0ff */
.L_x_95:
[----:B------:R-:W3:Y:S01]  /*5230*/  SYNCS.PHASECHK.TRANS64.TRYWAIT P2, [UR21+0xa0], R9 ;  /* 0x0000a009ff0075a7 */ /* 0x000ee20008041115 */
[----:B------:R-:W-:Y:S04]  /*5240*/  ELECT P0, URZ, PT ;  /* 0x0000000000ff782f */ /* 0x000fe80003800000 */
[----:B------:R-:W-:Y:S11]  /*5250*/  PLOP3.LUT P1, PT, P1, P0, PT, 0xf2, 0x2f ;  /* 0x00000000002f781c */ /* 0x000ff60000f21e72 */
[----:B------:R-:W-:Y:S02]  /*5260*/  @!UPT UIADD3 URZ, UPT, UPT, URZ, URZ, URZ ;  /* 0x000000fffffff290 */ /* 0x000fe4000fffe0ff */
[----:B------:R-:W-:Y:S05]  /*5270*/  @!P1 IADD3 R8, P0, PT, R16, 0x580, RZ ;  /* 0x0000058010089810 */ /* 0x000fea0007f1e0ff */
[----:B------:R-:W-:Y:S01]  /*5280*/  @!P1 IMAD.X R6, RZ, RZ, R17, P0 ;  /* 0x000000ffff069224 */ /* 0x000fe200000e0611 */
[----:B---3--:R-:W-:Y:S07]  /*5290*/  @!P2 BRA `(.L_x_96) ;  /* 0x00000054004ca947 */ /* 0x008fee0003800000 */
.L_x_194:
[----:B------:R-:W-:Y:S01]  /*52a0*/  @!P1 R2UR UR5, R8 ;  /* 0x00000000080592ca */ /* 0x000fe200000e0000 */
[----:B------:R-:W-:Y:S01]  /*52b0*/  VOTEU.ALL UP0, P1 ;  /* 0x0000000000ff7886 */ /* 0x000fe20000800000 */
[----:B------:R-:W-:Y:S01]  /*52c0*/  @!P1 R2UR UR4, R6 ;  /* 0x00000000060492ca */ /* 0x000fe200000e0000 */
[----:B--2---:R-:W-:Y:S01]  /*52d0*/  @!P1 IMAD.MOV.U32 R0, RZ, RZ, 0x2000 ;  /* 0x00002000ff009424 */ /* 0x004fe200078e00ff */
[----:B------:R-:W-:Y:S01]  /*52e0*/  UMOV UR6, 0x0 ;  /* 0x0000000000067882 */ /* 0x000fe20000000000 */
[----:B------:R-:W-:Y:S01]  /*52f0*/  UMOV UR7, 0x10000000 ;  /* 0x1000000000077882 */ /* 0x000fe20000000000 */
[----:B------:R-:W-:Y:S01]  /*5300*/  @!UP0 UIADD3 UR32, UPT, UPT, UR21, 0x200, URZ ;  /* 0x0000020015208890 */ /* 0x000fe2000fffe0ff */
[----:B------:R-:W-:Y:S01]  /*5310*/  @!P1 IADD3 R8, P0, PT, R16, 0x580, RZ ;  /* 0x0000058010089810 */ /* 0x000fe20007f1e0ff */
[----:B------:R-:W-:Y:S04]  /*5320*/  VOTEU.ALL UP0, P1 ;  /* 0x0000000000ff7886 */ /* 0x000fe80000800000 */
[----:B------:R-:W-:Y:S02]  /*5330*/  @!P1 IMAD.X R6, RZ, RZ, R17, P0 ;  /* 0x000000ffff069224 */ /* 0x000fe400000e0611 */
[----:B------:R-:W-:Y:S02]  /*5340*/  IMAD.U32 R10, RZ, RZ, UR5 ;  /* 0x00000005ff0a7e24 */ /* 0x000fe4000f8e00ff */
[----:B------:R-:W-:Y:S03]  /*5350*/  IMAD.U32 R11, RZ, RZ, UR4 ;  /* 0x00000004ff0b7e24 */ /* 0x000fe6000f8e00ff */
[----:B------:R-:W-:Y:S02]  /*5360*/  @!P1 R2UR UR4, R10 ;  /* 0x000000000a0492ca */ /* 0x000fe400000e0000 */
[----:B------:R-:W-:Y:S11]  /*5370*/  @!P1 R2UR UR5, R11 ;  /* 0x000000000b0592ca */ /* 0x000ff600000e0000 */
[----:B------:R-:W-:Y:S02]  /*5380*/  @!UPT UIADD3 URZ, UPT, UPT, URZ, URZ, URZ ;  /* 0x000000fffffff290 */ /* 0x000fe4000fffe0ff */
[----:B------:R2:W-:Y:S01]  /*5390*/  @!UP0 UTMALDG.3D [UR32], [UR4], desc[UR6] ;  /* 0x00000620040085b4 */ /* 0x0005e20008011000 */
[----:B------:R2:W-:Y:S01]  /*53a0*/  @!P1 SYNCS.ARRIVE.TRANS64.RED.A0TR RZ, [UR21+0x80], R0 ;  /* 0x00008000ffff99a7 */ /* 0x0005e20008300415 */
[----:B------:R-:W-:Y:S01]  /*53b0*/  SYNCS.ARRIVE.TRANS64.RED.A1T0 RZ, [UR40], RZ ;  /* 0x000000ffffff79a7 */ /* 0x000fe20008100428 */
[----:B------:R-:W3:Y:S02]  /*53c0*/  SYNCS.PHASECHK.TRANS64.TRYWAIT P2, [UR21+0xa8], R9 ;  /* 0x0000a809ff0075a7 */ /* 0x000ee40008041115 */
[----:B--23--:R-:W-:Y:S05]  /*53d0*/  @!P2 BRA `(.L_x_97) ;  /* 0x000000540014a947 */ /* 0x00cfea0003800000 */
.L_x_196:
        /* <DEDUP_REMOVED lines=8> */
[----:B------:R-:W-:Y:S01]  /*5460*/  @!UP0 UIADD3 UR24, UPT, UPT, UR21, 0x2200, URZ ;  /* 0x0000220015188890 */ /* 0x000fe2000fffe0ff */
[----:B------:R-:W-:Y:S01]  /*5470*/  VOTEU.ALL UP0, P1 ;  /* 0x0000000000ff7886 */ /* 0x000fe20000800000 */
[----:B------:R-:W-:Y:S01]  /*5480*/  UMOV UR27, UR35 ;  /* 0x00000023001b7c82 */ /* 0x000fe20008000000 */
[----:B------:R-:W-:Y:S02]  /*5490*/  UMOV UR28, UR36 ;  /* 0x00000024001c7c82 */ /* 0x000fe40008000000 */
[----:B------:R-:W-:Y:S02]  /*54a0*/  IMAD.U32 R10, RZ, RZ, UR5 ;  /* 0x00000005ff0a7e24 */ /* 0x000fe4000f8e00ff */
[----:B------:R-:W-:Y:S02]  /*54b0*/  IMAD.U32 R11, RZ, RZ, UR4 ;  /* 0x00000004ff0b7e24 */ /* 0x000fe4000f8e00ff */
[----:B------:R-:W-:Y:S01]  /*54c0*/  @!P1 IMAD.X R6, RZ, RZ, R17, P0 ;  /* 0x000000ffff069224 */ /* 0x000fe200000e0611 */
        /* <DEDUP_REMOVED lines=8> */
.L_x_198:
[----:B------:R-:W-:Y:S01]  /*5550*/  @!P1 R2UR UR5, R8 ;  /* 0x00000000080592ca */ /* 0x000fe200000e0000 */
[----:B------:R-:W-:Y:S01]  /*5560*/  VOTEU.ALL UP0, P1 ;  /* 0x0000000000ff7886 */ /* 0x000fe20000800000 */
[----:B------:R-:W-:Y:S01]  /*5570*/  @!P1 R2UR UR4, R6 ;  /* 0x00000000060492ca */ /* 0x000fe200000e0000 */
[----:B--2---:R-:W-:Y:S01]  /*5580*/  @!P1 IMAD.MOV.U32 R0, RZ, RZ, 0x2000 ;  /* 0x00002000ff009424 */ /* 0x004fe200078e00ff */
[----:B------:R-:W-:Y:S01]  /*5590*/  UMOV UR6, 0x0 ;  /* 0x0000000000067882 */ /* 0x000fe20000000000 */
[----:B------:R-:W-:Y:S01]  /*55a0*/  UMOV UR7, 0x10000000 ;  /* 0x1000000000077882 */ /* 0x000fe20000000000 */
[----:B------:R-:W-:Y:S01]  /*55b0*/  @!UP0 UIADD3 UR18, UPT, UPT, UR34, 0x40, URZ ;  /* 0x0000004022128890 */ /* 0x000fe2000fffe0ff */
[----:B------:R-:W-:Y:S01]  /*55c0*/  VIADD R14, R14, 0x1 ;  /* 0x000000010e0e7836 */ /* 0x000fe20000000000 */
[----:B------:R-:W-:Y:S01]  /*55d0*/  @!UP0 UIADD3 UR16, UPT, UPT, UR21, 0x4200, URZ ;  /* 0x0000420015108890 */ /* 0x000fe2000fffe0ff */
[----:B------:R-:W-:Y:S01]  /*55e0*/  VOTEU.ALL UP0, P1 ;  /* 0x0000000000ff7886 */ /* 0x000fe20000800000 */
[----:B------:R-:W-:Y:S01]  /*55f0*/  UMOV UR19, UR35 ;  /* 0x0000002300137c82 */ /* 0x000fe20008000000 */
[----:B------:R-:W-:Y:S02]  /*5600*/  UMOV UR20, UR36 ;  /* 0x0000002400147c82 */ /* 0x000fe40008000000 */
        /* <DEDUP_REMOVED lines=10> */
.L_x_200:
[----:B------:R-:W-:Y:S01]  /*56b0*/  @!P1 IADD3 R6, P0, PT, R16, 0x580, RZ ;  /* 0x0000058010069810 */ /* 0x000fe20007f1e0ff */
[----:B------:R-:W-:Y:S01]  /*56c0*/  VOTEU.ALL UP0, P1 ;  /* 0x0000000000ff7886 */ /* 0x000fe20000800000 */
[----:B------:R-:W-:Y:S01]  /*56d0*/  UMOV UR6, 0x0 ;  /* 0x0000000000067882 */ /* 0x000fe20000000000 */
[----:B------:R-:W-:Y:S01]  /*56e0*/  UMOV UR7, 0x10000000 ;  /* 0x1000000000077882 */ /* 0x000fe20000000000 */
[----:B------:R-:W-:Y:S01]  /*56f0*/  @!P1 R2UR UR5, R6 ;  /* 0x00000000060592ca */ /* 0x000fe200000e0000 */
[----:B--2---:R-:W-:Y:S01]  /*5700*/  @!P1 IMAD.X R0, RZ, RZ, R17, P0 ;  /* 0x000000ffff009224 */ /* 0x004fe200000e0611 */
[----:B------:R-:W-:Y:S01]  /*5710*/  @!UP0 UIADD3 UR10, UPT, UPT, UR34, 0x60, URZ ;  /* 0x00000060220a8890 */ /* 0x000fe2000fffe0ff */
[----:B------:R-:W-:Y:S01]  /*5720*/  R2UR UR18, R86 ;  /* 0x00000000561272ca */ /* 0x000fe200000e0000 */
[----:B------:R-:W-:Y:S01]  /*5730*/  @!UP0 UIADD3 UR8, UPT, UPT, UR21, 0x6200, URZ ;  /* 0x0000620015088890 */ /* 0x000fe2000fffe0ff */
[----:B------:R-:W-:Y:S01]  /*5740*/  R2UR UR16, R87 ;  /* 0x00000000571072ca */ /* 0x000fe200000e0000 */
[----:B------:R-:W-:Y:S01]  /*5750*/  @!UP0 UIADD3 UR9, UPT, UPT, UR21, 0x98, URZ ;  /* 0x0000009815098890 */ /* 0x000fe2000fffe0ff */
[----:B------:R-:W-:Y:S01]  /*5760*/  @!P1 R2UR UR4, R0 ;  /* 0x00000000000492ca */ /* 0x000fe200000e0000 */
[----:B------:R-:W-:Y:S01]  /*5770*/  VOTEU.ALL UP0, P1 ;  /* 0x0000000000ff7886 */ /* 0x000fe20000800000 */
[----:B------:R-:W-:Y:S01]  /*5780*/  UMOV UR11, UR35 ;  /* 0x00000023000b7c82 */ /* 0x000fe20008000000 */
[----:B------:R-:W-:Y:S01]  /*5790*/  UMOV UR12, UR36 ;  /* 0x00000024000c7c82 */ /* 0x000fe20008000000 */
[C---:B------:R-:W-:Y:S01]  /*57a0*/  ISETP.NE.AND P0, PT, R14.reuse, 0x2, PT ;  /* 0x000000020e00780c */ /* 0x040fe20003f05270 */
[----:B------:R-:W-:Y:S01]  /*57b0*/  UPLOP3.LUT UP3, UPT, UPT, UPT, UPT, 0x80, 0x8 ;  /* 0x000000000008789c */ /* 0x000fe20003f6f070 */
[----:B------:R-:W-:Y:S01]  /*57c0*/  IMAD.U32 R8, RZ, RZ, UR5 ;  /* 0x00000005ff087e24 */ /* 0x000fe2000f8e00ff */
[----:B------:R-:W-:Y:S01]  /*57d0*/  LOP3.LUT R15, R15, 0x1, RZ, 0x3c, !PT ;  /* 0x000000010f0f7812 */ /* 0x000fe200078e3cff */
[----:B------:R-:W-:Y:S01]  /*57e0*/  UMOV UR36, UR29 ;  /* 0x0000001d00247c82 */ /* 0x000fe20008000000 */
[----:B------:R-:W-:Y:S01]  /*57f0*/  SEL R0, RZ, 0x1, P0 ;  /* 0x00000001ff007807 */ /* 0x000fe20000000000 */
[----:B------:R-:W-:Y:S01]  /*5800*/  UIADD3 UR20, UPT, UPT, UR13, UR18, URZ ;  /* 0x000000120d147290 */ /* 0x000fe2000fffe0ff */
[----:B------:R-:W-:Y:S01]  /*5810*/  SEL R14, R14, RZ, P0 ;  /* 0x000000ff0e0e7207 */ /* 0x000fe20000000000 */
[----:B------:R-:W-:Y:S01]  /*5820*/  UIADD3 UR16, UPT, UPT, UR14, UR16, URZ ;  /* 0x000000100e107290 */ /* 0x000fe2000fffe0ff */
[----:B------:R-:W-:Y:S01]  /*5830*/  IMAD.U32 R9, RZ, RZ, UR4 ;  /* 0x00000004ff097e24 */ /* 0x000fe2000f8e00ff */
[----:B------:R-:W-:Y:S02]  /*5840*/  @!P1 R2UR UR4, R8 ;  /* 0x00000000080492ca */ /* 0x000fe400000e0000 */
[----:B------:R-:W-:Y:S02]  /*5850*/  LOP3.LUT R13, R13, R0, RZ, 0x3c, !PT ;  /* 0x000000000d0d7212 */ /* 0x000fe400078e3cff */
[----:B------:R-:W-:Y:S11]  /*5860*/  @!P1 R2UR UR5, R9 ;  /* 0x00000000090592ca */ /* 0x000ff600000e0000 */
[----:B------:R-:W-:Y:S02]  /*5870*/  @!UPT UIADD3 URZ, UPT, UPT, URZ, URZ, URZ ;  /* 0x000000fffffff290 */ /* 0x000fe4000fffe0ff */
[----:B------:R2:W-:Y:S01]  /*5880*/  @!UP0 UTMALDG.3D [UR8], [UR4], desc[UR6] ;  /* 0x00000608040085b4 */ /* 0x0005e20008011000 */
[----:B------:R2:W-:Y:S01]  /*5890*/  @!P1 SYNCS.ARRIVE.TRANS64.RED.A0TR RZ, [UR21+0x98], R7 ;  /* 0x00009807ffff99a7 */ /* 0x0005e20008300415 */
[----:B------:R-:W-:Y:S01]  /*58a0*/  SYNCS.ARRIVE.TRANS64.RED.A1T0 RZ, [UR37], RZ ;  /* 0x000000ffffff79a7 */ /* 0x000fe20008100425 */
[----:B------:R-:W-:Y:S05]  /*58b0*/  BRA.U UP1, `(.L_x_100) ;  /* 0xfffffff101707547 */ /* 0x000fea000b83ffff */
[----:B------:R-:W-:-:S04]  /*58c0*/  SHF.L.U32 R3, R15, 0x1f, RZ ;  /* 0x0000001f0f037819 */ /* 0x000fc800000006ff */
[----:B------:R-:W3:Y:S02]  /*58d0*/  SYNCS.PHASECHK.TRANS64.TRYWAIT P0, [UR21+0xa0], R3 ;  /* 0x0000a003ff0075a7 */ /* 0x000ee40008001115 */
[----:B---3--:R-:W-:Y:S05]  /*58e0*/  @!P0 BRA `(.L_x_101) ;  /* 0x0000005000188947 */ /* 0x008fea0003800000 */
.L_x_202:
[----:B------:R-:W4:Y:S02]  /*58f0*/  SYNCS.PHASECHK.TRANS64.TRYWAIT P0, [UR21+0xa8], R3 ;  /* 0x0000a803ff0075a7 */ /* 0x000f240008001115 */
[----:B----4-:R-:W-:Y:S05]  /*5900*/  @!P0 BRA `(.L_x_102) ;  /* 0x0000005000288947 */ /* 0x010fea0003800000 */
.L_x_204:
[----:B------:R-:W4:Y:S02]  /*5910*/  SYNCS.PHASECHK.TRANS64.TRYWAIT P0, [UR21+0xb0], R3 ;  /* 0x0000b003ff0075a7 */ /* 0x000f240008001115 */
[----:B----4-:R-:W-:Y:S05]  /*5920*/  @!P0 BRA `(.L_x_103) ;  /* 0x0000005000388947 */ /* 0x010fea0003800000 */
.L_x_206:
[----:B---3--:R-:W-:-:S07]  /*5930*/  MOV R0, UR21 ;  /* 0x0000001500007c02 */ /* 0x008fce0008000f00 */
.L_x_104:
[----:B---3--:R-:W-:-:S04]  /*5940*/  SHF.L.U32 R3, R15, 0x1f, RZ ;  /* 0x0000001f0f037819 */ /* 0x008fc800000006ff */
[----:B------:R3:W4:Y:S03]  /*5950*/  SYNCS.PHASECHK.TRANS64.TRYWAIT P0, [R0+URZ+0xb8], R3 ;  /* 0x0000b803000075a7 */ /* 0x00072600080011ff */
[----:B----4-:R-:W-:Y:S05]  /*5960*/  @!P0 NANOSLEEP.SYNCS 0x989680 ;  /* 0x009896800000895d */ /* 0x010fea0003900000 */
[----:B------:R-:W4:Y:S02]  /*5970*/  @!P0 SYNCS.PHASECHK.TRANS64 P0, [R0+URZ+0xb8], R3 ;  /* 0x0000b803000085a7 */ /* 0x000f2400080010ff */
[----:B-12-4-:R-:W-:Y:S05]  /*5980*/  @P0 EXIT ;  /* 0x000000000000094d */ /* 0x016fea0003800000 */
[----:B------:R-:W-:Y:S05]  /*5990*/  BRA `(.L_x_104) ;  /* 0xfffffffc00e87947 */ /* 0x000fea000383ffff */
.L_x_89:
[----:B------:R-:W-:-:S06]  /*59a0*/  UISETP.GE.AND UP0, UPT, UR21, 0x4, UPT ;  /* 0x000000041500788c */ /* 0x000fcc000bf06270 */
[----:B------:R-:W-:-:S13]  /*59b0*/  PLOP3.LUT P0, PT, PT, PT, UP0, 0x80, 0x8 ;  /* 0x000000000008781c */ /* 0x000fda0003f0f008 */
[----:B-1----:R-:W-:Y:S05]  /*59c0*/  @!P0 EXIT ;  /* 0x000000000000894d */ /* 0x002fea0003800000 */
[----:B------:R-:W1:Y:S08]  /*59d0*/  S2UR UR4, SR_CgaCtaId ;  /* 0x00000000000479c3 */ /* 0x000e700000008800 */
[----:B------:R-:W-:Y:S01]  /*59e0*/  BAR.SYNC.DEFER_BLOCKING 0x6, 0xa0 ;  /* 0x0182800000007b1d */ /* 0x000fe20000010000 */
[C---:B------:R-:W-:Y:S01]  /*59f0*/  IMAD.SHL.U32 R4, R98.reuse, 0x20, RZ ;  /* 0x0000002062047824 */ /* 0x040fe200078e00ff */
[C---:B------:R-:W-:Y:S01]  /*5a00*/  LOP3.LUT R99, R98.reuse, 0x60, RZ, 0xc0, !PT ;  /* 0x0000006062637812 */ /* 0x040fe200078ec0ff */
[C---:B------:R-:W-:Y:S01]  /*5a10*/  IMAD.SHL.U32 R97, R98.reuse, 0x4, RZ ;  /* 0x0000000462617824 */ /* 0x040fe200078e00ff */
[C---:B------:R-:W-:Y:S01]  /*5a20*/  LOP3.LUT R96, R98.reuse, 0x2, RZ, 0xc0, !PT ;  /* 0x0000000262607812 */ /* 0x040fe200078ec0ff */
[----:B------:R-:W-:Y:S01]  /*5a30*/  IMAD.U32 R37, R98, 0x10000, RZ ;  /* 0x0001000062257824 */ /* 0x000fe200078e00ff */
[----:B------:R-:W-:-:S02]  /*5a40*/  UMOV UR44, 0x400 ;  /* 0x00000400002c7882 */ /* 0x000fc40000000000 */
[----:B------:R-:W2:Y:S01]  /*5a50*/  LDC.64 R80, c[0x0][0x888] ;  /* 0x00022200ff507b82 */ /* 0x000ea20000000a00 */
[----:B------:R-:W-:Y:S01]  /*5a60*/  LOP3.LUT R6, R4, 0xc0, RZ, 0xc0, !PT ;  /* 0x000000c004067812 */ /* 0x000fe200078ec0ff */
[----:B------:R-:W-:Y:S01]  /*5a70*/  HFMA2 R90, -RZ, RZ, 0, 0 ;  /* 0x00000000ff5a7431 */ /* 0x000fe200000001ff */
[----:B------:R-:W-:Y:S01]  /*5a80*/  LOP3.LUT R98, R98, 0x4, RZ, 0xc0, !PT ;  /* 0x0000000462627812 */ /* 0x000fe200078ec0ff */
[----:B------:R-:W-:Y:S01]  /*5a90*/  IMAD.MOV.U32 R94, RZ, RZ, 0x1 ;  /* 0x00000001ff5e7424 */ /* 0x000fe200078e00ff */
[----:B------:R-:W-:Y:S01]  /*5aa0*/  LOP3.LUT R97, R6, 0x18, R97, 0xf8, !PT ;  /* 0x0000001806617812 */ /* 0x000fe200078ef861 */
[----:B------:R-:W-:Y:S01]  /*5ab0*/  IMAD.MOV.U32 R36, RZ, RZ, RZ ;  /* 0x000000ffff247224 */ /* 0x000fe200078e00ff */
[----:B------:R-:W-:Y:S01]  /*5ac0*/  LOP3.LUT R37, R37, 0x600000, RZ, 0xc0, !PT ;  /* 0x0060000025257812 */ /* 0x000fe200078ec0ff */
[----:B------:R-:W3:Y:S01]  /*5ad0*/  LDC.64 R82, c[0x0][0x890] ;  /* 0x00022400ff527b82 */ /* 0x000ee20000000a00 */
[----:B------:R-:W-:Y:S02]  /*5ae0*/  LOP3.LUT R97, R97, 0xf20, R4, 0xf8, !PT ;  /* 0x00000f2061617812 */ /* 0x000fe400078ef804 */
[----:B------:R-:W-:Y:S01]  /*5af0*/  CS2R R92, SRZ ;  /* 0x00000000005c7805 */ /* 0x000fe2000001ff00 */
[----:B------:R-:W4:Y:S01]  /*5b00*/  LDCU UR59, c[0x0][0x370] ;  /* 0x00006e00ff3b77ac */ /* 0x000f220008000800 */
[----:B------:R-:W2:Y:S03]  /*5b10*/  LDCU.64 UR62, c[0x0][0x348] ;  /* 0x00006900ff3e77ac */ /* 0x000ea60008000a00 */
[----:B------:R-:W2:Y:S01]  /*5b20*/  LDC.64 R78, c[0x0][0x8b0] ;  /* 0x00022c00ff4e7b82 */ /* 0x000ea20000000a00 */
[----:B-1----:R-:W-:Y:S01]  /*5b30*/  ULEA UR44, UR4, UR44, 0x18 ;  /* 0x0000002c042c7291 */ /* 0x002fe2000f8ec0ff */
[----:B------:R-:W1:Y:S06]  /*5b40*/  LDCU UR43, c[0x0][0xb0c] ;  /* 0x00016180ff2b77ac */ /* 0x000e6c0008000800 */
[----:B------:R-:W1:Y:S01]  /*5b50*/  LDC.64 R76, c[0x0][0x8a8] ;  /* 0x00022a00ff4c7b82 */ /* 0x000e620000000a00 */
[----:B------:R-:W-:Y:S01]  /*5b60*/  UIADD3 UR4, UPT, UPT, UR44, 0x200, URZ ;  /* 0x000002002c047890 */ /* 0x000fe2000fffe0ff */
[----:B------:R-:W1:Y:S01]  /*5b70*/  LDCU UR39, c[0x0][0xb30] ;  /* 0x00016600ff2777ac */ /* 0x000e620008000800 */
[----:B------:R-:W4:Y:S04]  /*5b80*/  LDS R0, [UR44+0x180] ;  /* 0x0001802cff007984 */ /* 0x000f280008000800 */
[----:B------:R-:W-:Y:S01]  /*5b90*/  IMAD.U32 R88, RZ, RZ, UR4 ;  /* 0x00000004ff587e24 */ /* 0x000fe2000f8e00ff */
[----:B------:R-:W1:Y:S04]  /*5ba0*/  LDCU.64 UR56, c[0x0][0x888] ;  /* 0x00011100ff3877ac */ /* 0x000e680008000a00 */
[----:B------:R-:W-:Y:S01]  /*5bb0*/  LEA R97, R97, R88, 0x1 ;  /* 0x0000005861617211 */ /* 0x000fe200078e08ff */
[----:B------:R-:W1:Y:S04]  /*5bc0*/  LDCU.64 UR40, c[0x0][0xb28] ;  /* 0x00016500ff2877ac */ /* 0x000e680008000a00 */
[--C-:B------:R-:W-:Y:S01]  /*5bd0*/  IMAD R96, R96, -0x10, R97.reuse ;  /* 0xfffffff060607824 */ /* 0x100fe200078e0261 */
[----:B------:R-:W1:Y:S01]  /*5be0*/  LDCU.128 UR52, c[0x0][0xb10] ;  /* 0x00016200ff3477ac */ /* 0x000e620008000c00 */
[----:B------:R-:W-:Y:S01]  /*5bf0*/  IMAD R95, R98, -0x10, R97 ;  /* 0xfffffff0625f7824 */ /* 0x000fe200078e0261 */
[----:B------:R-:W1:Y:S01]  /*5c00*/  LDCU UR58, c[0x0][0x374] ;  /* 0x00006e80ff3a77ac */ /* 0x000e620008000800 */
[----:B------:R-:W-:Y:S01]  /*5c10*/  UMOV UR47, URZ ;  /* 0x000000ff002f7c82 */ /* 0x000fe20008000000 */
[----:B------:R-:W-:Y:S01]  /*5c20*/  UMOV UR46, URZ ;  /* 0x000000ff002e7c82 */ /* 0x000fe20008000000 */
[----:B--234-:R-:W-:-:S07]  /*5c30*/  IADD3 R37, PT, PT, R0, R37, RZ ;  /* 0x0000002500257210 */ /* 0x01cfce0007ffe0ff */
.L_x_148:
[----:B------:R-:W-:Y:S02]  /*5c40*/  LEA R3, R90, UR44, 0x3 ;  /* 0x0000002c5a037c11 */ /* 0x000fe4000f8e18ff */
[----:B------:R-:W-:Y:S02]  /*5c50*/  SHF.L.U32 R0, R92, 0x1f, RZ ;  /* 0x0000001f5c007819 */ /* 0x000fe400000006ff */
[----:B------:R-:W-:Y:S02]  /*5c60*/  LEA R5, R90, UR44, 0x4 ;  /* 0x0000002c5a057c11 */ /* 0x000fe4000f8e20ff */
[----:B--2---:R-:W2:Y:S02]  /*5c70*/  SYNCS.PHASECHK.TRANS64.TRYWAIT P0, [R3+URZ+0xd0], R0 ;  /* 0x0000d000030075a7 */ /* 0x004ea400080011ff */
[----:B-12---:R-:W-:Y:S05]  /*5c80*/  @!P0 BRA `(.L_x_105) ;  /* 0x0000004c00788947 */ /* 0x006fea0003800000 */
.L_x_207:
[----:B------:R-:W3:Y:S01]  /*5c90*/  LDS.128 R4, [R5+0x160] ;  /* 0x0001600005047984 */ /* 0x000ee20000000c00 */
[----:B------:R-:W-:Y:S01]  /*5ca0*/  UISETP.GE.AND UP0, UPT, UR42, 0x1, UPT ;  /* 0x000000012a00788c */ /* 0x000fe2000bf06270 */
[----:B------:R-:W-:Y:S01]  /*5cb0*/  @!PT LDS RZ, [RZ] ;  /* 0x00000000fffff984 */ /* 0x000fe20000000800 */
[----:B------:R-:W-:Y:S01]  /*5cc0*/  @!PT LDS RZ, [RZ] ;  /* 0x00000000fffff984 */ /* 0x000fe20000000800 */
[----:B------:R-:W-:Y:S01]  /*5cd0*/  @!PT LDS RZ, [RZ] ;  /* 0x00000000fffff984 */ /* 0x000fe20000000800 */
[----:B------:R-:W-:Y:S01]  /*5ce0*/  @!PT LDS RZ, [RZ] ;  /* 0x00000000fffff984 */ /* 0x000fe20000000800 */
[----:B------:R4:W-:Y:S06]  /*5cf0*/  MEMBAR.ALL.CTA ;  /* 0x0000000000007992 */ /* 0x0009ec0000008000 */
[----:B----4-:R-:W4:Y:S01]  /*5d00*/  FENCE.VIEW.ASYNC.S ;  /* 0x00000000000073c6 */ /* 0x010f220000000000 */
[----:B---3--:R-:W-:Y:S11]  /*5d10*/  LOP3.LUT P0, RZ, R6, 0x1, RZ, 0xc0, !PT ;  /* 0x0000000106ff7812 */ /* 0x008ff6000780c0ff */
[----:B------:R-:W-:Y:S02]  /*5d20*/  @!UPT UIADD3 URZ, UPT, UPT, URZ, URZ, URZ ;  /* 0x000000fffffff290 */ /* 0x000fe4000fffe0ff */
[----:B----4-:R-:W-:Y:S01]  /*5d30*/  VOTEU.ANY UP1, P0 ;  /* 0x0000000000ff7886 */ /* 0x010fe20000020100 */
[----:B------:R-:W-:Y:S01]  /*5d40*/  PLOP3.LUT P0, PT, PT, PT, UP1, 0x80, 0x8 ;  /* 0x000000000008781c */ /* 0x000fe20003f0f018 */
[----:B------:R-:W-:Y:S11]  /*5d50*/  UP2UR UR61, UPR, URZ, 0x2 ;  /* 0x00000002ff3d7883 */ /* 0x000ff60008000000 */
[----:B------:R-:W-:Y:S01]  /*5d60*/  @!UPT UIADD3 URZ, UPT, UPT, URZ, URZ, URZ ;  /* 0x000000fffffff290 */ /* 0x000fe2000fffe0ff */
[----:B--2---:R-:W-:Y:S02]  /*5d70*/  @P0 SHF.R.U32.HI R0, RZ, 0x10, R5 ;  /* 0x00000010ff000819 */ /* 0x004fe40000011605 */
        /* <DEDUP_REMOVED lines=12> */
[----:B------:R-:W3:Y:S01]  /*5e40*/  LDCU UR12, c[0x0][0xb20] ;  /* 0x00016400ff0c77ac */ /* 0x000ee20008000800 */
[----:B-1----:R-:W-:Y:S02]  /*5e50*/  UIMAD.WIDE.U32 UR4, UR58, UR55, URZ ;  /* 0x000000373a0472a5 */ /* 0x002fe4000f8e00ff */
[----:B------:R-:W-:Y:S02]  /*5e60*/  UIMAD.WIDE.U32 UR6, UR59, UR52, URZ ;  /* 0x000000343b0672a5 */ /* 0x000fe4000f8e00ff */
[----:B------:R-:W-:Y:S02]  /*5e70*/  UISETP.NE.AND UP0, UPT, UR54, 0x1, UPT ;  /* 0x000000013600788c */ /* 0x000fe4000bf05270 */
[----:B------:R-:W-:Y:S02]  /*5e80*/  UIMAD.WIDE.U32 UR8, UR37, UR55, URZ ;  /* 0x00000037250872a5 */ /* 0x000fe4000f8e00ff */
[----:B------:R-:W-:Y:S02]  /*5e90*/  UIMAD.WIDE.U32 UR10, UR38, UR52, URZ ;  /* 0x00000034260a72a5 */ /* 0x000fe4000f8e00ff */
[----:B------:R-:W-:Y:S02]  /*5ea0*/  UISETP.NE.AND UP1, UPT, UR43, 0x1, UPT ;  /* 0x000000012b00788c */ /* 0x000fe4000bf25270 */
[----:B------:R-:W-:Y:S01]  /*5eb0*/  UISETP.NE.AND UP2, UPT, UR42, 0x1, UPT ;  /* 0x000000012a00788c */ /* 0x000fe2000bf45270 */
[----:B------:R-:W-:Y:S02]  /*5ec0*/  UMOV UR4, UR5 ;  /* 0x0000000500047c82 */ /* 0x000fe40008000000 */
[----:B---3--:R-:W-:Y:S03]  /*5ed0*/  USHF.R.U32.HI UR5, URZ, UR12, UR4 ;  /* 0x0000000cff057299 */ /* 0x008fe60008011604 */
[----:B------:R-:W-:Y:S02]  /*5ee0*/  UMOV UR4, UR7 ;  /* 0x0000000700047c82 */ /* 0x000fe40008000000 */
[----:B------:R-:W-:Y:S02]  /*5ef0*/  USHF.R.U32.HI UR7, URZ, UR53, UR4 ;  /* 0x00000035ff077299 */ /* 0x000fe40008011604 */
[----:B------:R-:W-:Y:S02]  /*5f00*/  USEL UR4, UR58, UR5, !UP0 ;  /* 0x000000053a047287 */ /* 0x000fe4000c000000 */
[----:B------:R-:W-:Y:S01]  /*5f10*/  USEL UR7, UR59, UR7, !UP1 ;  /* 0x000000073b077287 */ /* 0x000fe2000c800000 */
[----:B------:R-:W-:Y:S01]  /*5f20*/  UMOV UR5, UR9 ;  /* 0x0000000900057c82 */ /* 0x000fe20008000000 */
[----:B------:R-:W-:Y:S02]  /*5f30*/  UIMAD.WIDE.U32 UR8, UR4, UR40, URZ ;  /* 0x00000028040872a5 */ /* 0x000fe4000f8e00ff */
[----:B------:R-:W-:Y:S03]  /*5f40*/  USHF.R.U32.HI UR6, URZ, UR12, UR5 ;  /* 0x0000000cff067299 */ /* 0x000fe60008011605 */
[----:B------:R-:W-:Y:S01]  /*5f50*/  UMOV UR5, UR11 ;  /* 0x0000000b00057c82 */ /* 0x000fe20008000000 */
[----:B------:R-:W-:Y:S02]  /*5f60*/  UIMAD.WIDE.U32 UR10, UR7, UR40, URZ ;  /* 0x00000028070a72a5 */ /* 0x000fe4000f8e00ff */
[----:B------:R-:W-:Y:S02]  /*5f70*/  USHF.R.U32.HI UR12, URZ, UR53, UR5 ;  /* 0x00000035ff0c7299 */ /* 0x000fe40008011605 */
[----:B------:R-:W-:Y:S01]  /*5f80*/  USEL UR6, UR37, UR6, !UP0 ;  /* 0x0000000625067287 */ /* 0x000fe2000c000000 */
[----:B------:R-:W-:Y:S02]  /*5f90*/  UMOV UR5, UR9 ;  /* 0x0000000900057c82 */ /* 0x000fe40008000000 */
[----:B------:R-:W-:Y:S01]  /*5fa0*/  UMOV UR10, UR11 ;  /* 0x0000000b000a7c82 */ /* 0x000fe20008000000 */
[----:B------:R-:W-:Y:S02]  /*5fb0*/  @UP2 USHF.R.U32.HI UR4, URZ, UR41, UR5 ;  /* 0x00000029ff042299 */ /* 0x000fe40008011605 */
[----:B------:R-:W-:Y:S02]  /*5fc0*/  @UP2 USHF.R.U32.HI UR7, URZ, UR41, UR10 ;  /* 0x00000029ff072299 */ /* 0x000fe4000801160a */
[----:B------:R-:W-:Y:S02]  /*5fd0*/  UIMAD UR4, UR42, UR4, URZ ;  /* 0x000000042a0472a4 */ /* 0x000fe4000f8e02ff */
        /* <DEDUP_REMOVED lines=8> */
[----:B------:R-:W-:Y:S02]  /*6060*/  USEL UR11, UR6, UR4, !UP2 ;  /* 0x00000004060b7287 */ /* 0x000fe4000d000000 */
[----:B------:R-:W-:Y:S02]  /*6070*/  UIADD3 UR8, UPT, UPT, -UR5, URZ, URZ ;  /* 0x000000ff05087290 */ /* 0x000fe4000fffe1ff */
[----:B------:R-:W-:Y:S01]  /*6080*/  UIADD3 UR10, UPT, UPT, -UR11, URZ, URZ ;  /* 0x000000ff0b0a7290 */ /* 0x000fe2000fffe1ff */
[----:B------:R-:W-:Y:S01]  /*6090*/  @!UP0 UMOV UR4, UR9 ;  /* 0x0000000900048c82 */ /* 0x000fe20008000000 */
[----:B------:R-:W-:Y:S02]  /*60a0*/  UIADD3 UR9, UPT, UPT, -UR6, URZ, URZ ;  /* 0x000000ff06097290 */ /* 0x000fe4000fffe1ff */
[----:B------:R-:W-:Y:S02]  /*60b0*/  @!UP0 USHF.R.U32.HI UR4, URZ, UR41, UR4 ;  /* 0x00000029ff048299 */ /* 0x000fe40008011604 */
[----:B------:R-:W-:Y:S02]  /*60c0*/  UIMAD UR10, UR42, UR10, UR6 ;  /* 0x0000000a2a0a72a4 */ /* 0x000fe4000f8e0206 */
[----:B------:R-:W-:Y:S04]  /*60d0*/  @!UP0 USEL UR4, UR5, UR4, !UP2 ;  /* 0x0000000405048287 */ /* 0x000fe8000d000000 */
[----:B------:R-:W-:Y:S02]  /*60e0*/  @!UP0 UIMAD UR10, UR7, UR10, UR4 ;  /* 0x0000000a070a82a4 */ /* 0x000fe4000f8e0204 */
[----:B------:R-:W-:Y:S02]  /*60f0*/  @!UP0 UIADD3 UR11, UPT, UPT, UR11, -UR4, URZ ;  /* 0x800000040b0b8290 */ /* 0x000fe4000fffe0ff */
[----:B------:R-:W-:Y:S02]  /*6100*/  UIMAD UR7, UR43, UR8, UR38 ;  /* 0x000000082b0772a4 */ /* 0x000fe4000f8e0226 */
[----:B------:R-:W-:Y:S02]  /*6110*/  @!UP0 UIMAD UR6, UR11, UR42, UR5 ;  /* 0x0000002a0b0682a4 */ /* 0x000fe4000f8e0205 */
[----:B------:R-:W-:Y:S01]  /*6120*/  UIMAD UR4, UR54, UR9, UR37 ;  /* 0x00000009360472a4 */ /* 0x000fe2000f8e0225 */
[----:B------:R-:W-:Y:S02]  /*6130*/  @!UP0 UMOV UR5, UR10 ;  /* 0x0000000a00058c82 */ /* 0x000fe40008000000 */
[----:B------:R-:W-:Y:S02]  /*6140*/  UIMAD UR38, UR5, UR43, UR7 ;  /* 0x0000002b052672a4 */ /* 0x000fe4000f8e0207 */
[----:B------:R-:W-:Y:S11]  /*6150*/  UIMAD UR37, UR6, UR54, UR4 ;  /* 0x00000036062572a4 */ /* 0x000ff6000f8e0204 */
[----:B------:R-:W-:Y:S01]  /*6160*/  @!UPT UIADD3 URZ, UPT, UPT, URZ, URZ, URZ ;  /* 0x000000fffffff290 */ /* 0x000fe2000fffe0ff */
.L_x_106:
[----:B-1----:R-:W-:Y:S01]  /*6170*/  UISETP.NE.AND UP0, UPT, UR39, 0x1, UPT ;  /* 0x000000012700788c */ /* 0x002fe2000bf05270 */
[----:B------:R-:W-:Y:S01]  /*6180*/  LOP3.LUT P0, RZ, R88, 0x1b0, RZ, 0xc0, !PT ;  /* 0x000001b058ff7812 */ /* 0x000fe2000780c0ff */
[----:B------:R-:W-:Y:S01]  /*6190*/  USHF.L.U32 UR50, UR16, 0x7, URZ ;  /* 0x0000000710327899 */ /* 0x000fe200080006ff */
[----:B------:R-:W-:Y:S01]  /*61a0*/  BSSY.RECONVERGENT B6, `(.L_x_107) ;  /* 0x0000034000067945 */ /* 0x000fe20003800200 */
[----:B------:R-:W-:Y:S01]  /*61b0*/  USHF.L.U32 UR49, UR20, 0x7, URZ ;  /* 0x0000000714317899 */ /* 0x000fe200080006ff */
[----:B------:R-:W-:Y:S06]  /*61c0*/  IADD3 R90, PT, PT, R90, 0x1, RZ ;  /* 0x000000015a5a7810 */ /* 0x000fec0007ffe0ff */
[----:B------:R-:W1:Y:S01]  /*61d0*/  @!UP0 LDCU.128 UR12, c[0x0][0xb10] ;  /* 0x00016200ff0c87ac */ /* 0x000e620008000c00 */
[----:B------:R-:W3:Y:S01]  /*61e0*/  @!UP0 LDCU UR5, c[0x0][0xb0c] ;  /* 0x00016180ff0587ac */ /* 0x000ee20008000800 */
[----:B------:R-:W4:Y:S01]  /*61f0*/  @!UP0 LDCU UR10, c[0x0][0xb20] ;  /* 0x00016400ff0a87ac */ /* 0x000f220008000800 */
[----:B-1----:R-:W-:Y:S02]  /*6200*/  UIMAD.WIDE.U32 UR8, UR38, UR12, URZ ;  /* 0x0000000c260872a5 */ /* 0x002fe4000f8e00ff */
[----:B------:R-:W-:Y:S02]  /*6210*/  UIMAD.WIDE.U32 UR6, UR37, UR15, URZ ;  /* 0x0000000f250672a5 */ /* 0x000fe4000f8e00ff */
[----:B------:R-:W-:Y:S03]  /*6220*/  @!UP0 UISETP.NE.AND UP1, UPT, UR14, 0x1, UPT ;  /* 0x000000010e00888c */ /* 0x000fe6000bf25270 */
[----:B------:R-:W-:Y:S01]  /*6230*/  @!UP0 UMOV UR4, UR9 ;  /* 0x0000000900048c82 */ /* 0x000fe20008000000 */
[----:B---3--:R-:W-:Y:S02]  /*6240*/  @!UP0 UISETP.NE.AND UP2, UPT, UR5, 0x1, UPT ;  /* 0x000000010500888c */ /* 0x008fe4000bf45270 */
[----:B------:R-:W-:Y:S01]  /*6250*/  @!UP0 USHF.R.U32.HI UR4, URZ, UR13, UR4 ;  /* 0x0000000dff048299 */ /* 0x000fe20008011604 */
[----:B------:R-:W-:Y:S02]  /*6260*/  @!UP0 UMOV UR6, UR7 ;  /* 0x0000000700068c82 */ /* 0x000fe40008000000 */
[----:B----4-:R-:W-:Y:S02]  /*6270*/  @!UP0 USHF.R.U32.HI UR6, URZ, UR10, UR6 ;  /* 0x0000000aff068299 */ /* 0x010fe40008011606 */
[----:B------:R-:W-:Y:S02]  /*6280*/  @!UP0 USEL UR7, UR38, UR4, !UP2 ;  /* 0x0000000426078287 */ /* 0x000fe4000d000000 */
[----:B------:R-:W-:Y:S04]  /*6290*/  @!UP0 USEL UR6, UR37, UR6, !UP1 ;  /* 0x0000000625068287 */ /* 0x000fe8000c800000 */
[----:B------:R-:W-:Y:S02]  /*62a0*/  @!UP0 UIADD3 UR4, UPT, UPT, -UR7, UR6, URZ ;  /* 0x0000000607048290 */ /* 0x000fe4000fffe1ff */
[----:B------:R-:W-:Y:S02]  /*62b0*/  @!UP0 UIADD3 UR6, UPT, UPT, UR7, -UR6, URZ ;  /* 0x8000000607068290 */ /* 0x000fe4000fffe0ff */
[----:B------:R-:W-:Y:S02]  /*62c0*/  @!UP0 UIMAD UR38, UR4, UR5, UR38 ;  /* 0x00000005042682a4 */ /* 0x000fe4000f8e0226 */
[----:B------:R-:W-:Y:S01]  /*62d0*/  @!UP0 UIMAD UR37, UR6, UR14, UR37 ;  /* 0x0000000e062582a4 */ /* 0x000fe2000f8e0225 */
[----:B------:R-:W-:Y:S11]  /*62e0*/  @!P0 BRA `(.L_x_108) ;  /* 0x00000000007c8947 */ /* 0x000ff60003800000 */
[----:B------:R-:W1:Y:S01]  /*62f0*/  LDCU.64 UR8, c[0x4][0x80] ;  /* 0x01001000ff0877ac */ /* 0x000e620008000a00 */
[----:B------:R-:W-:Y:S01]  /*6300*/  MOV R2, 0x0 ;  /* 0x0000000000027802 */ /* 0x000fe20000000f00 */
[----:B------:R-:W-:Y:S02]  /*6310*/  HFMA2 R12, -RZ, RZ, 0, 5.9604644775390625e-08 ;  /* 0x00000001ff0c7431 */ /* 0x000fe400000001ff */
[----:B------:R-:W-:Y:S01]  /*6320*/  IMAD.MOV.U32 R8, RZ, RZ, 0x70 ;  /* 0x00000070ff087424 */ /* 0x000fe200078e00ff */
[----:B------:R3:W4:Y:S01]  /*6330*/  LDC.64 R14, c[0x4][R2] ;  /* 0x01000000020e7b82 */ /* 0x0007220000000a00 */
[----:B------:R-:W2:Y:S01]  /*6340*/  LDCU.64 UR6, c[0x4][0x88] ;  /* 0x01001100ff0677ac */ /* 0x000ea20008000a00 */
[----:B------:R-:W-:Y:S01]  /*6350*/  IMAD.MOV.U32 R13, RZ, RZ, RZ ;  /* 0x000000ffff0d7224 */ /* 0x000fe200078e00ff */
[----:B------:R-:W2:Y:S01]  /*6360*/  LDCU.64 UR4, c[0x4][0x8] ;  /* 0x01000100ff0477ac */ /* 0x000ea20008000a00 */
[----:B-1----:R-:W-:Y:S01]  /*6370*/  MOV R5, UR9 ;  /* 0x0000000900057c02 */ /* 0x002fe20008000f00 */
[----:B------:R-:W-:Y:S01]  /*6380*/  IMAD.U32 R4, RZ, RZ, UR8 ;  /* 0x00000008ff047e24 */ /* 0x000fe2000f8e00ff */
[----:B--2---:R-:W-:Y:S01]  /*6390*/  MOV R7, UR7 ;  /* 0x0000000700077c02 */ /* 0x004fe20008000f00 */
[----:B------:R-:W-:Y:S01]  /*63a0*/  IMAD.U32 R6, RZ, RZ, UR6 ;  /* 0x00000006ff067e24 */ /* 0x000fe2000f8e00ff */
[----:B------:R-:W-:Y:S01]  /*63b0*/  MOV R11, UR5 ;  /* 0x00000005000b7c02 */ /* 0x000fe20008000f00 */
[----:B------:R-:W-:Y:S02]  /*63c0*/  IMAD.U32 R10, RZ, RZ, UR4 ;  /* 0x00000004ff0a7e24 */ /* 0x000fe4000f8e00ff */
[----:B------:R-:W-:Y:S07]  /*63d0*/  LEPC R20, `(.L_x_109) ;  /* 0x000000001014794e */ /* 0x000fee0000000000 */
[----:B---345:R-:W-:Y:S05]  /*63e0*/  CALL.ABS.NOINC R14 ;  /* 0x000000000e007343 */ /* 0x038fea0003c00000 */
.L_x_109:
[----:B------:R-:W1:Y:S01]  /*63f0*/  LDCU.64 UR8, c[0x4][0x80] ;  /* 0x01001000ff0877ac */ /* 0x000e620008000a00 */
[----:B------:R-:W2:Y:S01]  /*6400*/  LDC.64 R2, c[0x4][R2] ;  /* 0x0100000002027b82 */ /* 0x000ea20000000a00 */
[----:B------:R-:W-:Y:S02]  /*6410*/  HFMA2 R12, -RZ, RZ, 0, 5.9604644775390625e-08 ;  /* 0x00000001ff0c7431 */ /* 0x000fe400000001ff */
[----:B------:R-:W-:Y:S02]  /*6420*/  IMAD.MOV.U32 R8, RZ, RZ, 0x70 ;  /* 0x00000070ff087424 */ /* 0x000fe400078e00ff */
[----:B------:R-:W-:Y:S01]  /*6430*/  IMAD.MOV.U32 R13, RZ, RZ, RZ ;  /* 0x000000ffff0d7224 */ /* 0x000fe200078e00ff */
[----:B------:R-:W3:Y:S01]  /*6440*/  LDCU.64 UR6, c[0x4][0x88] ;  /* 0x01001100ff0677ac */ /* 0x000ee20008000a00 */
[----:B------:R-:W4:Y:S01]  /*6450*/  LDCU.64 UR4, c[0x4][0x8] ;  /* 0x01000100ff0477ac */ /* 0x000f220008000a00 */
[----:B-1----:R-:W-:Y:S02]  /*6460*/  MOV R4, UR8 ;  /* 0x0000000800047c02 */ /* 0x002fe40008000f00 */
[----:B------:R-:W-:Y:S02]  /*6470*/  MOV R5, UR9 ;  /* 0x0000000900057c02 */ /* 0x000fe40008000f00 */
[----:B---3--:R-:W-:Y:S01]  /*6480*/  MOV R7, UR7 ;  /* 0x0000000700077c02 */ /* 0x008fe20008000f00 */
[----:B------:R-:W-:Y:S01]  /*6490*/  IMAD.U32 R6, RZ, RZ, UR6 ;  /* 0x00000006ff067e24 */ /* 0x000fe2000f8e00ff */
[----:B----4-:R-:W-:Y:S01]  /*64a0*/  MOV R11, UR5 ;  /* 0x00000005000b7c02 */ /* 0x010fe20008000f00 */
[----:B------:R-:W-:Y:S02]  /*64b0*/  IMAD.U32 R10, RZ, RZ, UR4 ;  /* 0x00000004ff0a7e24 */ /* 0x000fe4000f8e00ff */
[----:B------:R-:W-:Y:S07]  /*64c0*/  LEPC R20, `(.L_x_108) ;  /* 0x000000001014794e */ /* 0x000fee0000000000 */
[----:B--2---:R-:W-:Y:S05]  /*64d0*/  CALL.ABS.NOINC R2 ;  /* 0x0000000002007343 */ /* 0x004fea0003c00000 */
.L_x_108:
[----:B------:R-:W-:Y:S05]  /*64e0*/  BSYNC.RECONVERGENT B6 ;  /* 0x0000000000067941 */ /* 0x000fea0003800200 */
.L_x_107:
[----:B------:R-:W-:Y:S02]  /*64f0*/  ISETP.NE.U32.AND P0, PT, RZ, UR56, PT ;  /* 0x00000038ff007c0c */ /* 0x000fe4000bf05070 */
[C---:B------:R-:W-:Y:S02]  /*6500*/  ISETP.NE.U32.AND P1, PT, R82.reuse, RZ, PT ;  /* 0x000000ff5200720c */ /* 0x040fe40003f25070 */
[----:B------:R-:W-:Y:S02]  /*6510*/  ISETP.NE.U32.AND P4, PT, R82, RZ, PT ;  /* 0x000000ff5200720c */ /* 0x000fe40003f85070 */
[----:B------:R-:W-:Y:S02]  /*6520*/  ISETP.NE.AND.EX P0, PT, RZ, UR57, PT, P0 ;  /* 0x00000039ff007c0c */ /* 0x000fe4000bf05300 */
[C---:B------:R-:W-:Y:S02]  /*6530*/  ISETP.NE.AND.EX P1, PT, R83.reuse, RZ, PT, P1 ;  /* 0x000000ff5300720c */ /* 0x040fe40003f25310 */
[----:B------:R-:W-:Y:S02]  /*6540*/  ISETP.NE.AND.EX P4, PT, R83, RZ, P0, P4 ;  /* 0x000000ff5300720c */ /* 0x000fe40000785340 */
[----:B------:R-:W-:Y:S02]  /*6550*/  ISETP.NE.U32.AND P5, PT, R78, RZ, PT ;  /* 0x000000ff4e00720c */ /* 0x000fe40003fa5070 */
[----:B------:R-:W-:Y:S02]  /*6560*/  ISETP.NE.U32.AND P3, PT, RZ, UR56, PT ;  /* 0x00000038ff007c0c */ /* 0x000fe4000bf65070 */
[----:B------:R-:W-:Y:S02]  /*6570*/  PLOP3.LUT P2, PT, PT, PT, PT, 0x8, 0x80 ;  /* 0x000000000080781c */ /* 0x000fe40003f4e170 */
[----:B------:R-:W-:Y:S02]  /*6580*/  ISETP.NE.AND.EX P5, PT, R79, RZ, PT, P5 ;  /* 0x000000ff4f00720c */ /* 0x000fe40003fa5350 */
[----:B------:R-:W-:Y:S03]  /*6590*/  ISETP.NE.AND.EX P3, PT, RZ, UR57, PT, P3 ;  /* 0x00000039ff007c0c */ /* 0x000fe6000bf65330 */
[----:B------:R-:W-:Y:S01]  /*65a0*/  @!P4 PLOP3.LUT P2, PT, P1, PT, PT, 0x80, 0x8 ;  /* 0x000000000008c81c */ /* 0x000fe20000f4f070 */
[----:B------:R-:W-:Y:S01]  /*65b0*/  @!UPT UIADD3 URZ, UPT, UPT, URZ, URZ, URZ ;  /* 0x000000fffffff290 */ /* 0x000fe2000fffe0ff */
[----:B------:R-:W-:Y:S11]  /*65c0*/  @!P1 BRA `(.L_x_110) ;  /* 0x0000000000309947 */ /* 0x000ff60003800000 */
[----:B------:R-:W-:Y:S01]  /*65d0*/  ISETP.NE.U32.AND P0, PT, R80, RZ, PT ;  /* 0x000000ff5000720c */ /* 0x000fe20003f05070 */
[----:B------:R-:W1:Y:S01]  /*65e0*/  LDCU.64 UR4, c[0x0][0x358] ;  /* 0x00006b00ff0477ac */ /* 0x000e620008000a00 */
[----:B------:R-:W-:Y:S02]  /*65f0*/  IMAD.MOV.U32 R84, RZ, RZ, 0x1 ;  /* 0x00000001ff547424 */ /* 0x000fe400078e00ff */
[----:B------:R-:W-:Y:S11]  /*6600*/  ISETP.NE.AND.EX P0, PT, R81, RZ, PT, P0 ;  /* 0x000000ff5100720c */ /* 0x000ff60003f05300 */
[----:B------:R-:W-:Y:S02]  /*6610*/  @!UPT UIADD3 URZ, UPT, UPT, URZ, URZ, URZ ;  /* 0x000000fffffff290 */ /* 0x000fe4000fffe0ff */
[----:B------:R-:W3:Y:S01]  /*6620*/  @P0 LDC.64 R2, c[0x0][0x888] ;  /* 0x00022200ff020b82 */ /* 0x000ee20000000a00 */
[----:B--2---:R-:W-:Y:S04]  /*6630*/  @P0 IMAD R0, R82, UR36, RZ ;  /* 0x0000002452000c24 */ /* 0x004fe8000f8e02ff */
[----:B---3--:R-:W-:Y:S04]  /*6640*/  @P0 IMAD.WIDE R2, R0, 0x4, R2 ;  /* 0x0000000400020825 */ /* 0x008fe800078e0202 */
[----:B------:R-:W-:Y:S01]  /*6650*/  HFMA2 R0, -RZ, RZ, 0, 5.9604644775390625e-08 ;  /* 0x00000001ff007431 */ /* 0x000fe200000001ff */
[----:B-1---5:R1:W5:Y:S04]  /*6660*/  @P0 LDG.E R41, desc[UR4][R2.64] ;  /* 0x0000000402290981 */ /* 0x022368000c1e1900 */
[----:B------:R-:W-:Y:S01]  /*6670*/  @!P0 PRMT R84, R0, 0x7610, R84 ;  /* 0x0000761000548816 */ /* 0x000fe20000000054 */
[----:B-1----:R-:W3:Y:S06]  /*6680*/  @!P0 LDC R41, c[0x0][0x880] ;  /* 0x00022000ff298b82 */ /* 0x002eec0000000800 */
.L_x_110:
[----:B------:R-:W-:Y:S05]  /*6690*/  @!P5 BRA `(.L_x_111) ;  /* 0x000000000024d947 */ /* 0x000fea0003800000 */
[----:B------:R-:W-:Y:S01]  /*66a0*/  ISETP.NE.U32.AND P0, PT, R76, RZ, PT ;  /* 0x000000ff4c00720c */ /* 0x000fe20003f05070 */
[----:B------:R-:W1:Y:S03]  /*66b0*/  LDCU.64 UR4, c[0x0][0x358] ;  /* 0x00006b00ff0477ac */ /* 0x000e660008000a00 */
[----:B------:R-:W-:Y:S11]  /*66c0*/  ISETP.NE.AND.EX P0, PT, R77, RZ, PT, P0 ;  /* 0x000000ff4d00720c */ /* 0x000ff60003f05300 */
[----:B------:R-:W-:Y:S02]  /*66d0*/  @!UPT UIADD3 URZ, UPT, UPT, URZ, URZ, URZ ;  /* 0x000000fffffff290 */ /* 0x000fe4000fffe0ff */
[----:B------:R-:W4:Y:S01]  /*66e0*/  @P0 LDC.64 R2, c[0x0][0x8a8] ;  /* 0x00022a00ff020b82 */ /* 0x000f220000000a00 */
[----:B--2---:R-:W-:Y:S04]  /*66f0*/  @P0 IMAD R0, R78, UR36, RZ ;  /* 0x000000244e000c24 */ /* 0x004fe8000f8e02ff */
[----:B----4-:R-:W-:Y:S05]  /*6700*/  @P0 IMAD.WIDE R2, R0, 0x4, R2 ;  /* 0x0000000400020825 */ /* 0x010fea00078e0202 */
[----:B-1---5:R1:W5:Y:S02]  /*6710*/  @P0 LDG.E R38, desc[UR4][R2.64] ;  /* 0x0000000402260981 */ /* 0x022364000c1e1900 */
[----:B-1----:R-:W4:Y:S02]  /*6720*/  @!P0 LDC R38, c[0x0][0x8a0] ;  /* 0x00022800ff268b82 */ /* 0x002f240000000800 */
.L_x_111:
[----:B---3-5:R-:W-:Y:S01]  /*6730*/  FSETP.NEU.AND P0, PT, R41, RZ, PT ;  /* 0x000000ff2900720b */ /* 0x028fe20003f0d000 */
[----:B------:R-:W-:Y:S01]  /*6740*/  BSSY B1, `(.L_x_112) ;  /* 0x0000038000017945 */ /* 0x000fe20003800000 */
[----:B------:R-:W-:Y:S01]  /*6750*/  SEL R3, RZ, 0xffffffff, P3 ;  /* 0xffffffffff037807 */ /* 0x000fe20001800000 */
[----:B------:R-:W-:Y:S01]  /*6760*/  IMAD.MOV.U32 R47, RZ, RZ, 0x1 ;  /* 0x00000001ff2f7424 */ /* 0x000fe200078e00ff */
[----:B------:R-:W-:Y:S01]  /*6770*/  @!P4 LOP3.LUT P3, RZ, R84, 0xff, RZ, 0xc0, !PT ;  /* 0x000000ff54ffc812 */ /* 0x000fe2000786c0ff */
[----:B------:R-:W-:Y:S01]  /*6780*/  IMAD R39, R36, 0x80, R37 ;  /* 0x0000008024277824 */ /* 0x000fe200078e0225 */
[----:B------:R-:W-:Y:S01]  /*6790*/  @!P4 SEL R2, RZ, 0xffffffff, P0 ;  /* 0xffffffffff02c807 */ /* 0x000fe20000000000 */
[----:B------:R-:W-:Y:S01]  /*67a0*/  IMAD R91, R98, -0x10, R96 ;  /* 0xfffffff0625b7824 */ /* 0x000fe200078e0260 */
[----:B------:R-:W-:Y:S01]  /*67b0*/  LOP3.LUT R94, R94, 0x1, RZ, 0x3c, !PT ;  /* 0x000000015e5e7812 */ /* 0x000fe200078e3cff */
[----:B------:R-:W-:Y:S01]  /*67c0*/  IMAD.MOV.U32 R46, RZ, RZ, RZ ;  /* 0x000000ffff2e7224 */ /* 0x000fe200078e00ff */
[----:B------:R-:W-:Y:S02]  /*67d0*/  @P2 SEL R2, R3, R2, !P3 ;  /* 0x0000000203022207 */ /* 0x000fe40005800000 */
[----:B------:R-:W-:Y:S02]  /*67e0*/  CS2R R74, SRZ ;  /* 0x00000000004a7805 */ /* 0x000fe4000001ff00 */
[----:B------:R-:W-:Y:S02]  /*67f0*/  LEA R101, R36, UR44, 0x3 ;  /* 0x0000002c24657c11 */ /* 0x000fe4000f8e18ff */
[----:B------:R-:W-:Y:S02]  /*6800*/  CS2R R72, SRZ ;  /* 0x0000000000487805 */ /* 0x000fe4000001ff00 */
[----:B------:R-:W-:Y:S02]  /*6810*/  @!P4 LOP3.LUT R2, R2, 0x1, RZ, 0xc0, !PT ;  /* 0x000000010202c812 */ /* 0x000fe400078ec0ff */
[----:B------:R-:W-:Y:S02]  /*6820*/  CS2R R66, SRZ ;  /* 0x0000000000427805 */ /* 0x000fe4000001ff00 */
[----:B--2---:R-:W-:Y:S02]  /*6830*/  SHF.L.U32 R0, R93, 0x1f, RZ ;  /* 0x0000001f5d007819 */ /* 0x004fe400000006ff */
[----:B------:R-:W-:Y:S02]  /*6840*/  CS2R R64, SRZ ;  /* 0x0000000000407805 */ /* 0x000fe4000001ff00 */
[----:B------:R-:W-:Y:S02]  /*6850*/  ISETP.NE.U32.OR P5, PT, R2, 0x1, P4 ;  /* 0x000000010200780c */ /* 0x000fe400027a5470 */
[----:B------:R-:W-:Y:S02]  /*6860*/  CS2R R58, SRZ ;  /* 0x00000000003a7805 */ /* 0x000fe4000001ff00 */
[----:B------:R-:W-:Y:S02]  /*6870*/  LOP3.LUT P4, R89, R84, 0xff, RZ, 0xc0, !PT ;  /* 0x000000ff54597812 */ /* 0x000fe4000788c0ff */
[----:B------:R-:W-:Y:S02]  /*6880*/  CS2R R56, SRZ ;  /* 0x0000000000387805 */ /* 0x000fe4000001ff00 */
[----:B------:R-:W-:Y:S02]  /*6890*/  SEL R2, RZ, 0xffffffff, P0 ;  /* 0xffffffffff027807 */ /* 0x000fe40000000000 */
[----:B------:R-:W-:Y:S02]  /*68a0*/  CS2R R50, SRZ ;  /* 0x0000000000327805 */ /* 0x000fe4000001ff00 */
[----:B------:R-:W-:Y:S02]  /*68b0*/  P2R R100, PR, RZ, 0x20 ;  /* 0x00000020ff647803 */ /* 0x000fe40000000000 */
[----:B------:R-:W-:Y:S02]  /*68c0*/  CS2R R48, SRZ ;  /* 0x0000000000307805 */ /* 0x000fe4000001ff00 */
[----:B------:R-:W-:Y:S04]  /*68d0*/  @P1 SEL R2, R3, R2, !P4 ;  /* 0x0000000203021207 */ /* 0x000fe80006000000 */
[----:B------:R-:W-:Y:S02]  /*68e0*/  LOP3.LUT R2, R2, 0x1, RZ, 0xc0, !PT ;  /* 0x0000000102027812 */ /* 0x000fe400078ec0ff */
[----:B------:R-:W-:Y:S02]  /*68f0*/  @P5 SHF.L.U32 R4, R94, 0x1f, RZ ;  /* 0x0000001f5e045819 */ /* 0x000fe400000006ff */
[----:B------:R-:W-:Y:S02]  /*6900*/  ISETP.NE.U32.AND P0, PT, R2, 0x1, PT ;  /* 0x000000010200780c */ /* 0x000fe40003f05070 */
[----:B------:R-:W1:Y:S02]  /*6910*/  @P5 SYNCS.PHASECHK.TRANS64.TRYWAIT P3, [UR44+0x80], R4 ;  /* 0x00008004ff0055a7 */ /* 0x000e64000806112c */
[----:B------:R-:W-:Y:S01]  /*6920*/  P2R R60, PR, RZ, 0x1 ;  /* 0x00000001ff3c7803 */ /* 0x000fe20000000000 */
[----:B------:R2:W3:Y:S01]  /*6930*/  SYNCS.PHASECHK.TRANS64.TRYWAIT P2, [R101+URZ+0xf0], R0 ;  /* 0x0000f000650075a7 */ /* 0x0004e200080411ff */
[----:B-1----:R-:W-:Y:S01]  /*6940*/  @P5 SEL R47, RZ, 0x1, !P3 ;  /* 0x00000001ff2f5807 */ /* 0x002fe20005800000 */
[----:B--2---:R-:W-:Y:S06]  /*6950*/  @!P5 BRA `(.L_x_113) ;  /* 0x000000000058d947 */ /* 0x004fec0003800000 */
[----:B------:R-:W-:Y:S01]  /*6960*/  IMAD.MOV.U32 R75, RZ, RZ, RZ ;  /* 0x000000ffff4b7224 */ /* 0x000fe200078e00ff */
[----:B------:R-:W-:Y:S01]  /*6970*/  ISETP.NE.AND P0, PT, R47, RZ, PT ;  /* 0x000000ff2f00720c */ /* 0x000fe20003f05270 */
[----:B------:R-:W-:Y:S01]  /*6980*/  BSSY B0, `(.L_x_114) ;  /* 0x000000c000007945 */ /* 0x000fe20003800000 */
[----:B------:R-:W-:Y:S02]  /*6990*/  CS2R R50, SRZ ;  /* 0x0000000000327805 */ /* 0x000fe4000001ff00 */
[----:B------:R-:W-:Y:S02]  /*69a0*/  CS2R R48, SRZ ;  /* 0x0000000000307805 */ /* 0x000fe4000001ff00 */
[----:B------:R-:W-:Y:S02]  /*69b0*/  CS2R R58, SRZ ;  /* 0x00000000003a7805 */ /* 0x000fe4000001ff00 */
[----:B------:R-:W-:Y:S02]  /*69c0*/  CS2R R56, SRZ ;  /* 0x0000000000387805 */ /* 0x000fe4000001ff00 */
[----:B------:R-:W-:Y:S02]  /*69d0*/  CS2R R66, SRZ ;  /* 0x0000000000427805 */ /* 0x000fe4000001ff00 */
[----:B------:R-:W-:Y:S02]  /*69e0*/  CS2R R64, SRZ ;  /* 0x0000000000407805 */ /* 0x000fe4000001ff00 */
[----:B------:R-:W-:Y:S01]  /*69f0*/  CS2R R72, SRZ ;  /* 0x0000000000487805 */ /* 0x000fe2000001ff00 */
[----:B------:R-:W-:Y:S06]  /*6a00*/  @P0 BRA `(.L_x_115) ;  /* 0x00000000000c0947 */ /* 0x000fec0003800000 */
[----:B------:R-:W-:Y:S04]  /*6a10*/  SHF.L.U32 R3, R94, 0x1f, RZ ;  /* 0x0000001f5e037819 */ /* 0x000fe800000006ff */
[----:B------:R-:W1:Y:S02]  /*6a20*/  SYNCS.PHASECHK.TRANS64.TRYWAIT P0, [UR44+0x80], R3 ;  /* 0x00008003ff0075a7 */ /* 0x000e64000800112c */
[----:B-1----:R-:W-:Y:S05]  /*6a30*/  @!P0 BRA `(.L_x_116) ;  /* 0x0000004000208947 */ /* 0x002fea0003800000 */
.L_x_115:
[----:B------:R-:W-:Y:S05]  /*6a40*/  BSYNC B0 ;  /* 0x0000000000007941 */ /* 0x000fea0003800000 */
.L_x_114:
[----:B------:R-:W-:Y:S01]  /*6a50*/  ISETP.NE.AND P0, PT, R60, RZ, PT ;  /* 0x000000ff3c00720c */ /* 0x000fe20003f05270 */
[----:B------:R-:W-:Y:S11]  /*6a60*/  HFMA2 R46, -RZ, RZ, 0, 5.9604644775390625e-08 ;  /* 0x00000001ff2e7431 */ /* 0x000ff600000001ff */
[----:B------:R-:W-:Y:S01]  /*6a70*/  @!UPT UIADD3 URZ, UPT, UPT, URZ, URZ, URZ ;  /* 0x000000fffffff290 */ /* 0x000fe2000fffe0ff */
[----:B------:R2:W1:Y:S04]  /*6a80*/  @P0 LDS.128 R48, [R97] ;  /* 0x0000000061300984 */ /* 0x0004680000000c00 */
[----:B------:R2:W1:Y:S04]  /*6a90*/  @P0 LDS.128 R56, [R96+0x10] ;  /* 0x0000100060380984 */ /* 0x0004680000000c00 */
[----:B------:R2:W1:Y:S04]  /*6aa0*/  @P0 LDS.128 R64, [R95+0x20] ;  /* 0x000020005f400984 */ /* 0x0004680000000c00 */
[----:B------:R2:W1:Y:S02]  /*6ab0*/  @P0 LDS.128 R72, [R91+0x30] ;  /* 0x000030005b480984 */ /* 0x0004640000000c00 */
.L_x_113:
[----:B------:R-:W-:Y:S05]  /*6ac0*/  BSYNC B1 ;  /* 0x0000000000017941 */ /* 0x000fea0003800000 */
.L_x_112:
[----:B-1----:R-:W-:Y:S04]  /*6ad0*/  SHF.R.U32.HI R2, RZ, 0x15, R39 ;  /* 0x00000015ff027819 */ /* 0x002fe80000011627 */
[----:B------:R-:W-:Y:S01]  /*6ae0*/  LOP3.LUT P0, RZ, R2, 0x3, R85, 0x48, !PT ;  /* 0x0000000302ff7812 */ /* 0x000fe20007804855 */
[----:B------:R-:W-:Y:S01]  /*6af0*/  @!UPT UIADD3 URZ, UPT, UPT, URZ, URZ, URZ ;  /* 0x000000fffffff290 */ /* 0x000fe2000fffe0ff */
[----:B---3--:R-:W-:Y:S11]  /*6b00*/  @P2 BRA `(.L_x_117) ;  /* 0x0000000000082947 */ /* 0x008ff60003800000 */
[----:B------:R-:W1:Y:S02]  /*6b10*/  SYNCS.PHASECHK.TRANS64.TRYWAIT P1, [R101+URZ+0xf0], R0 ;  /* 0x0000f000650075a7 */ /* 0x000e6400080211ff */
[----:B-1----:R-:W-:Y:S05]  /*6b20*/  @!P1 BRA `(.L_x_118) ;  /* 0x0000003c00fc9947 */ /* 0x002fea0003800000 */
.L_x_117:
[----:B------:R-:W-:Y:S05]  /*6b30*/  @!P0 BRA `(.L_x_119) ;  /* 0x0000000000408947 */ /* 0x000fea0003800000 */
[----:B------:R-:W3:Y:S01]  /*6b40*/  LDCU.64 UR8, c[0x4][0x70] ;  /* 0x01000e00ff0877ac */ /* 0x000ee20008000a00 */
[----:B------:R-:W-:Y:S01]  /*6b50*/  MOV R3, 0x0 ;  /* 0x0000000000037802 */ /* 0x000fe20000000f00 */
[----:B------:R-:W-:Y:S02]  /*6b60*/  HFMA2 R12, -RZ, RZ, 0, 5.9604644775390625e-08 ;  /* 0x00000001ff0c7431 */ /* 0x000fe400000001ff */
[----:B------:R-:W-:Y:S02]  /*6b70*/  IMAD.MOV.U32 R8, RZ, RZ, 0x192 ;  /* 0x00000192ff087424 */ /* 0x000fe400078e00ff */
[----:B------:R-:W-:Y:S01]  /*6b80*/  IMAD.MOV.U32 R13, RZ, RZ, RZ ;  /* 0x000000ffff0d7224 */ /* 0x000fe200078e00ff */
[----:B------:R-:W5:Y:S01]  /*6b90*/  LDCU.64 UR6, c[0x4][0x78] ;  /* 0x01000f00ff0677ac */ /* 0x000f620008000a00 */
[----:B------:R-:W1:Y:S01]  /*6ba0*/  LDC.64 R2, c[0x4][R3] ;  /* 0x0100000003027b82 */ /* 0x000e620000000a00 */
[----:B------:R-:W2:Y:S01]  /*6bb0*/  LDCU.64 UR4, c[0x4][0x10] ;  /* 0x01000200ff0477ac */ /* 0x000ea20008000a00 */
[----:B---3--:R-:W-:Y:S01]  /*6bc0*/  MOV R5, UR9 ;  /* 0x0000000900057c02 */ /* 0x008fe20008000f00 */
[----:B------:R-:W-:Y:S01]  /*6bd0*/  IMAD.U32 R4, RZ, RZ, UR8 ;  /* 0x00000008ff047e24 */ /* 0x000fe2000f8e00ff */
[----:B-----5:R-:W-:Y:S01]  /*6be0*/  MOV R7, UR7 ;  /* 0x0000000700077c02 */ /* 0x020fe20008000f00 */
[----:B------:R-:W-:Y:S01]  /*6bf0*/  IMAD.U32 R6, RZ, RZ, UR6 ;  /* 0x00000006ff067e24 */ /* 0x000fe2000f8e00ff */
[----:B--2---:R-:W-:Y:S01]  /*6c00*/  MOV R11, UR5 ;  /* 0x00000005000b7c02 */ /* 0x004fe20008000f00 */
[----:B------:R-:W-:Y:S02]  /*6c10*/  IMAD.U32 R10, RZ, RZ, UR4 ;  /* 0x00000004ff0a7e24 */ /* 0x000fe4000f8e00ff */
[----:B------:R-:W-:Y:S07]  /*6c20*/  LEPC R20, `(.L_x_119) ;  /* 0x000000001014794e */ /* 0x000fee0000000000 */
[----:B-1--4-:R-:W-:Y:S05]  /*6c30*/  CALL.ABS.NOINC R2 ;  /* 0x0000000002007343 */ /* 0x012fea0003c00000 */
.L_x_119:
[----:B------:R-:W-:Y:S05]  /*6c40*/  WARPSYNC.ALL ;  /* 0x0000000000007948 */ /* 0x000fea0003800000 */
[----:B------:R-:W-:Y:S01]  /*6c50*/  R2UR UR4, R39 ;  /* 0x00000000270472ca */ /* 0x000fe200000e0000 */
[--C-:B------:R-:W-:Y:S01]  /*6c60*/  HADD2.F32 R40, -RZ, R48.reuse.H0_H0 ;  /* 0x20000030ff287230 */ /* 0x100fe20000004100 */
[----:B------:R-:W-:Y:S01]  /*6c70*/  ISETP.NE.AND P0, PT, R99, RZ, PT ;  /* 0x000000ff6300720c */ /* 0x000fe20003f05270 */
[----:B------:R-:W-:Y:S01]  /*6c80*/  HADD2.F32 R43, -RZ, R48.H1_H1 ;  /* 0x30000030ff2b7230 */ /* 0x000fe20000004100 */
[----:B------:R-:W-:Y:S01]  /*6c90*/  BSSY.RECONVERGENT B0, `(.L_x_120) ;  /* 0x0000086000007945 */ /* 0x000fe20003800200 */
[----:B------:R-:W-:Y:S02]  /*6ca0*/  HADD2.F32 R42, -RZ, R49.H0_H0 ;  /* 0x20000031ff2a7230 */ /* 0x000fe40000004100 */
[----:B------:R-:W-:Y:S02]  /*6cb0*/  HADD2.F32 R45, -RZ, R51.H0_H0 ;  /* 0x20000033ff2d7230 */ /* 0x000fe40000004100 */
[----:B------:R-:W-:Y:S04]  /*6cc0*/  HADD2.F32 R44, -RZ, R75.H1_H1 ;  /* 0x3000004bff2c7230 */ /* 0x000fe80000004100 */
[----:B------:R-:W1:Y:S02]  /*6cd0*/  LDTM.x32 R4, tmem[UR4] ;  /* 0x00000004000479ee */ /* 0x000e6400082c0000 */
[C---:B-1--4-:R-:W-:Y:S01]  /*6ce0*/  FMUL R0, R38.reuse, R4 ;  /* 0x0000000426007220 */ /* 0x052fe20000400000 */
[C---:B------:R-:W-:Y:S01]  /*6cf0*/  FMUL R2, R38.reuse, R5 ;  /* 0x0000000526027220 */ /* 0x040fe20000400000 */
[C---:B------:R-:W-:Y:S01]  /*6d00*/  FMUL R3, R38.reuse, R6 ;  /* 0x0000000626037220 */ /* 0x040fe20000400000 */
[C---:B------:R-:W-:Y:S01]  /*6d10*/  FMUL R7, R38.reuse, R7 ;  /* 0x0000000726077220 */ /* 0x040fe20000400000 */
[C---:B------:R-:W-:Y:S01]  /*6d20*/  FFMA R0, R41.reuse, R40, R0 ;  /* 0x0000002829007223 */ /* 0x040fe20000000000 */
[----:B------:R-:W-:Y:S02]  /*6d30*/  HADD2.F32 R40, -RZ, R49.H1_H1 ;  /* 0x30000031ff287230 */ /* 0x000fe40000004100 */
[C---:B------:R-:W-:Y:S01]  /*6d40*/  FFMA R2, R41.reuse, R43, R2 ;  /* 0x0000002b29027223 */ /* 0x040fe20000000002 */
[C---:B------:R-:W-:Y:S01]  /*6d50*/  FFMA R3, R41.reuse, R42, R3 ;  /* 0x0000002a29037223 */ /* 0x040fe20000000003 */
[--C-:B------:R-:W-:Y:S02]  /*6d60*/  HADD2.F32 R43, -RZ, R50.reuse.H0_H0 ;  /* 0x20000032ff2b7230 */ /* 0x100fe40000004100 */
[----:B------:R-:W-:Y:S01]  /*6d70*/  FMUL R4, R38, R8 ;  /* 0x0000000826047220 */ /* 0x000fe20000400000 */
[----:B------:R-:W-:Y:S01]  /*6d80*/  HADD2.F32 R42, -RZ, R50.H1_H1 ;  /* 0x30000032ff2a7230 */ /* 0x000fe20000004100 */
[----:B------:R-:W-:Y:S01]  /*6d90*/  F2FP.F16.F32.PACK_AB R52, R2, R0 ;  /* 0x000000000234723e */ /* 0x000fe200000000ff */
[C---:B------:R-:W-:Y:S01]  /*6da0*/  FFMA R7, R41.reuse, R40, R7 ;  /* 0x0000002829077223 */ /* 0x040fe20000000007 */
[----:B------:R-:W-:Y:S01]  /*6db0*/  FFMA R4, R41, R43, R4 ;  /* 0x0000002b29047223 */ /* 0x000fe20000000004 */
[C---:B------:R-:W-:Y:S01]  /*6dc0*/  FMUL R5, R38.reuse, R9 ;  /* 0x0000000926057220 */ /* 0x040fe20000400000 */
[C---:B------:R-:W-:Y:S01]  /*6dd0*/  FMUL R6, R38.reuse, R10 ;  /* 0x0000000a26067220 */ /* 0x040fe20000400000 */
[----:B------:R-:W-:Y:S01]  /*6de0*/  HADD2.F32 R40, -RZ, R51.H1_H1 ;  /* 0x30000033ff287230 */ /* 0x000fe20000004100 */
[----:B------:R-:W-:Y:S01]  /*6df0*/  F2FP.F16.F32.PACK_AB R53, R7, R3 ;  /* 0x000000030735723e */ /* 0x000fe200000000ff */
[C---:B------:R-:W-:Y:S01]  /*6e00*/  FFMA R5, R41.reuse, R42, R5 ;  /* 0x0000002a29057223 */ /* 0x040fe20000000005 */
[----:B------:R-:W-:Y:S01]  /*6e10*/  FFMA R6, R41, R45, R6 ;  /* 0x0000002d29067223 */ /* 0x000fe20000000006 */
[C---:B------:R-:W-:Y:S01]  /*6e20*/  FMUL R11, R38.reuse, R11 ;  /* 0x0000000b260b7220 */ /* 0x040fe20000400000 */
[--C-:B------:R-:W-:Y:S02]  /*6e30*/  HADD2.F32 R43, -RZ, R56.reuse.H0_H0 ;  /* 0x20000038ff2b7230 */ /* 0x100fe40000004100 */
[C---:B------:R-:W-:Y:S01]  /*6e40*/  FMUL R8, R38.reuse, R12 ;  /* 0x0000000c26087220 */ /* 0x040fe20000400000 */
[----:B------:R-:W-:Y:S01]  /*6e50*/  F2FP.F16.F32.PACK_AB R54, R5, R4 ;  /* 0x000000040536723e */ /* 0x000fe200000000ff */
[C---:B------:R-:W-:Y:S01]  /*6e60*/  FFMA R11, R41.reuse, R40, R11 ;  /* 0x00000028290b7223 */ /* 0x040fe2000000000b */
[----:B------:R-:W-:Y:S02]  /*6e70*/  HADD2.F32 R40, -RZ, R56.H1_H1 ;  /* 0x30000038ff287230 */ /* 0x000fe40000004100 */
[----:B------:R-:W-:Y:S01]  /*6e80*/  FFMA R8, R41, R43, R8 ;  /* 0x0000002b29087223 */ /* 0x000fe20000000008 */
[C---:B------:R-:W-:Y:S01]  /*6e90*/  FMUL R9, R38.reuse, R13 ;  /* 0x0000000d26097220 */ /* 0x040fe20000400000 */
[--C-:B------:R-:W-:Y:S01]  /*6ea0*/  HADD2.F32 R45, -RZ, R57.reuse.H0_H0 ;  /* 0x20000039ff2d7230 */ /* 0x100fe20000004100 */
[----:B------:R-:W-:Y:S01]  /*6eb0*/  F2FP.F16.F32.PACK_AB R55, R11, R6 ;  /* 0x000000060b37723e */ /* 0x000fe200000000ff */
[C---:B------:R-:W-:Y:S01]  /*6ec0*/  FMUL R10, R38.reuse, R14 ;  /* 0x0000000e260a7220 */ /* 0x040fe20000400000 */
[----:B------:R-:W-:Y:S02]  /*6ed0*/  HADD2.F32 R42, -RZ, R57.H1_H1 ;  /* 0x30000039ff2a7230 */ /* 0x000fe40000004100 */
[C---:B------:R-:W-:Y:S01]  /*6ee0*/  FFMA R9, R41.reuse, R40, R9 ;  /* 0x0000002829097223 */ /* 0x040fe20000000009 */
[C---:B------:R-:W-:Y:S01]  /*6ef0*/  FMUL R15, R38.reuse, R15 ;  /* 0x0000000f260f7220 */ /* 0x040fe20000400000 */
[----:B------:R1:W-:Y:S01]  /*6f00*/  STS.128 [R97], R52 ;  /* 0x0000003461007388 */ /* 0x0003e20000000c00 */
[----:B------:R-:W-:Y:S01]  /*6f10*/  FFMA R10, R41, R45, R10 ;  /* 0x0000002d290a7223 */ /* 0x000fe2000000000a */
[--C-:B------:R-:W-:Y:S01]  /*6f20*/  HADD2.F32 R40, -RZ, R58.reuse.H0_H0 ;  /* 0x2000003aff287230 */ /* 0x100fe20000004100 */
[----:B------:R-:W-:Y:S01]  /*6f30*/  F2FP.F16.F32.PACK_AB R68, R9, R8 ;  /* 0x000000080944723e */ /* 0x000fe200000000ff */
[----:B------:R-:W-:Y:S01]  /*6f40*/  FFMA R15, R41, R42, R15 ;  /* 0x0000002a290f7223 */ /* 0x000fe2000000000f */
[C---:B------:R-:W-:Y:S01]  /*6f50*/  FMUL R12, R38.reuse, R16 ;  /* 0x00000010260c7220 */ /* 0x040fe20000400000 */
[----:B------:R-:W-:Y:S02]  /*6f60*/  HADD2.F32 R42, -RZ, R58.H1_H1 ;  /* 0x3000003aff2a7230 */ /* 0x000fe40000004100 */
[C---:B------:R-:W-:Y:S01]  /*6f70*/  FMUL R13, R38.reuse, R17 ;  /* 0x00000011260d7220 */ /* 0x040fe20000400000 */
[--C-:B------:R-:W-:Y:S01]  /*6f80*/  HADD2.F32 R43, -RZ, R59.reuse.H0_H0 ;  /* 0x2000003bff2b7230 */ /* 0x100fe20000004100 */
[----:B------:R-:W-:Y:S01]  /*6f90*/  F2FP.F16.F32.PACK_AB R69, R15, R10 ;  /* 0x0000000a0f45723e */ /* 0x000fe200000000ff */
[C---:B------:R-:W-:Y:S01]  /*6fa0*/  FFMA R12, R41.reuse, R40, R12 ;  /* 0x00000028290c7223 */ /* 0x040fe2000000000c */
[C---:B------:R-:W-:Y:S01]  /*6fb0*/  FFMA R13, R41.reuse, R42, R13 ;  /* 0x0000002a290d7223 */ /* 0x040fe2000000000d */
[C---:B------:R-:W-:Y:S01]  /*6fc0*/  FMUL R14, R38.reuse, R18 ;  /* 0x00000012260e7220 */ /* 0x040fe20000400000 */
[----:B------:R-:W-:Y:S02]  /*6fd0*/  HADD2.F32 R40, -RZ, R59.H1_H1 ;  /* 0x3000003bff287230 */ /* 0x000fe40000004100 */
[C---:B------:R-:W-:Y:S01]  /*6fe0*/  FMUL R19, R38.reuse, R19 ;  /* 0x0000001326137220 */ /* 0x040fe20000400000 */
[C---:B------:R-:W-:Y:S01]  /*6ff0*/  FMUL R16, R38.reuse, R20 ;  /* 0x0000001426107220 */ /* 0x040fe20000400000 */
[C---:B------:R-:W-:Y:S01]  /*7000*/  FFMA R14, R41.reuse, R43, R14 ;  /* 0x0000002b290e7223 */ /* 0x040fe2000000000e */
[--C-:B------:R-:W-:Y:S02]  /*7010*/  HADD2.F32 R43, -RZ, R64.reuse.H0_H0 ;  /* 0x20000040ff2b7230 */ /* 0x100fe40000004100 */
[C---:B------:R-:W-:Y:S01]  /*7020*/  FFMA R19, R41.reuse, R40, R19 ;  /* 0x0000002829137223 */ /* 0x040fe20000000013 */
[----:B------:R-:W-:Y:S02]  /*7030*/  HADD2.F32 R42, -RZ, R64.H1_H1 ;  /* 0x30000040ff2a7230 */ /* 0x000fe40000004100 */
[C---:B------:R-:W-:Y:S01]  /*7040*/  FMUL R17, R38.reuse, R21 ;  /* 0x0000001526117220 */ /* 0x040fe20000400000 */
[--C-:B------:R-:W-:Y:S02]  /*7050*/  HADD2.F32 R45, -RZ, R65.reuse.H0_H0 ;  /* 0x20000041ff2d7230 */ /* 0x100fe40000004100 */
[C---:B------:R-:W-:Y:S01]  /*7060*/  FMUL R18, R38.reuse, R22 ;  /* 0x0000001626127220 */ /* 0x040fe20000400000 */
[----:B------:R-:W-:Y:S02]  /*7070*/  HADD2.F32 R40, -RZ, R65.H1_H1 ;  /* 0x30000041ff287230 */ /* 0x000fe40000004100 */
[C---:B------:R-:W-:Y:S01]  /*7080*/  FMUL R23, R38.reuse, R23 ;  /* 0x0000001726177220 */ /* 0x040fe20000400000 */
[C---:B------:R-:W-:Y:S01]  /*7090*/  FFMA R16, R41.reuse, R43, R16 ;  /* 0x0000002b29107223 */ /* 0x040fe20000000010 */
[C---:B------:R-:W-:Y:S01]  /*70a0*/  FFMA R17, R41.reuse, R42, R17 ;  /* 0x0000002a29117223 */ /* 0x040fe20000000011 */
[C---:B------:R-:W-:Y:S01]  /*70b0*/  FFMA R18, R41.reuse, R45, R18 ;  /* 0x0000002d29127223 */ /* 0x040fe20000000012 */
[C---:B------:R-:W-:Y:S01]  /*70c0*/  FFMA R23, R41.reuse, R40, R23 ;  /* 0x0000002829177223 */ /* 0x040fe20000000017 */
[--C-:B------:R-:W-:Y:S02]  /*70d0*/  HADD2.F32 R43, -RZ, R66.reuse.H0_H0 ;  /* 0x20000042ff2b7230 */ /* 0x100fe40000004100 */
[C---:B------:R-:W-:Y:S01]  /*70e0*/  FMUL R20, R38.reuse, R24 ;  /* 0x0000001826147220 */ /* 0x040fe20000400000 */
        /* <DEDUP_REMOVED lines=9> */
[----:B------:R-:W-:Y:S01]  /*7180*/  FFMA R27, R41, R42, R27 ;  /* 0x0000002a291b7223 */ /* 0x000fe2000000001b */
[--C-:B------:R-:W-:Y:S02]  /*7190*/  HADD2.F32 R40, -RZ, R72.reuse.H0_H0 ;  /* 0x20000048ff287230 */ /* 0x100fe40000004100 */
[C---:B------:R-:W-:Y:S01]  /*71a0*/  FMUL R24, R38.reuse, R28 ;  /* 0x0000001c26187220 */ /* 0x040fe20000400000 */
[----:B------:R-:W-:Y:S02]  /*71b0*/  HADD2.F32 R42, -RZ, R72.H1_H1 ;  /* 0x30000048ff2a7230 */ /* 0x000fe40000004100 */
[C---:B------:R-:W-:Y:S01]  /*71c0*/  FMUL R25, R38.reuse, R29 ;  /* 0x0000001d26197220 */ /* 0x040fe20000400000 */
[--C-:B------:R-:W-:Y:S02]  /*71d0*/  HADD2.F32 R43, -RZ, R73.reuse.H0_H0 ;  /* 0x20000049ff2b7230 */ /* 0x100fe40000004100 */
[C---:B------:R-:W-:Y:S01]  /*71e0*/  FMUL R26, R38.reuse, R30 ;  /* 0x0000001e261a7220 */ /* 0x040fe20000400000 */
[----:B------:R-:W-:Y:S01]  /*71f0*/  F2FP.F16.F32.PACK_AB R70, R13, R12 ;  /* 0x0000000c0d46723e */ /* 0x000fe200000000ff */
[----:B------:R-:W-:Y:S01]  /*7200*/  FFMA R24, R41, R40, R24 ;  /* 0x0000002829187223 */ /* 0x000fe20000000018 */
[----:B------:R-:W-:Y:S01]  /*7210*/  F2FP.F16.F32.PACK_AB R71, R19, R14 ;  /* 0x0000000e1347723e */ /* 0x000fe200000000ff */
[C---:B------:R-:W-:Y:S01]  /*7220*/  FFMA R25, R41.reuse, R42, R25 ;  /* 0x0000002a29197223 */ /* 0x040fe20000000019 */
[C---:B------:R-:W-:Y:S01]  /*7230*/  FFMA R26, R41.reuse, R43, R26 ;  /* 0x0000002b291a7223 */ /* 0x040fe2000000001a */
[----:B------:R-:W-:Y:S02]  /*7240*/  HADD2.F32 R40, -RZ, R73.H1_H1 ;  /* 0x30000049ff287230 */ /* 0x000fe40000004100 */
[C---:B------:R-:W-:Y:S01]  /*7250*/  FMUL R31, R38.reuse, R31 ;  /* 0x0000001f261f7220 */ /* 0x040fe20000400000 */
[----:B------:R1:W-:Y:S01]  /*7260*/  STS.128 [R96+0x10], R68 ;  /* 0x0000104460007388 */ /* 0x0003e20000000c00 */
[--C-:B------:R-:W-:Y:S02]  /*7270*/  HADD2.F32 R43, -RZ, R74.reuse.H0_H0 ;  /* 0x2000004aff2b7230 */ /* 0x100fe40000004100 */
[C---:B------:R-:W-:Y:S01]  /*7280*/  FMUL R28, R38.reuse, R32 ;  /* 0x00000020261c7220 */ /* 0x040fe20000400000 */
[----:B------:R-:W-:Y:S02]  /*7290*/  HADD2.F32 R42, -RZ, R74.H1_H1 ;  /* 0x3000004aff2a7230 */ /* 0x000fe40000004100 */
[C---:B------:R-:W-:Y:S01]  /*72a0*/  FMUL R29, R38.reuse, R33 ;  /* 0x00000021261d7220 */ /* 0x040fe20000400000 */
[----:B------:R-:W-:Y:S02]  /*72b0*/  HADD2.F32 R45, -RZ, R75.H0_H0 ;  /* 0x2000004bff2d7230 */ /* 0x000fe40000004100 */
[C---:B------:R-:W-:Y:S01]  /*72c0*/  FMUL R30, R38.reuse, R34 ;  /* 0x00000022261e7220 */ /* 0x040fe20000400000 */
[----:B------:R-:W-:Y:S01]  /*72d0*/  FFMA R31, R41, R40, R31 ;  /* 0x00000028291f7223 */ /* 0x000fe2000000001f */
[----:B------:R-:W-:Y:S01]  /*72e0*/  FMUL R35, R38, R35 ;  /* 0x0000002326237220 */ /* 0x000fe20000400000 */
[----:B------:R-:W-:Y:S01]  /*72f0*/  F2FP.F16.F32.PACK_AB R104, R17, R16 ;  /* 0x000000101168723e */ /* 0x000fe200000000ff */
[----:B------:R-:W-:Y:S01]  /*7300*/  FFMA R28, R41, R43, R28 ;  /* 0x0000002b291c7223 */ /* 0x000fe2000000001c */
[----:B------:R-:W-:Y:S01]  /*7310*/  F2FP.F16.F32.PACK_AB R105, R23, R18 ;  /* 0x000000121769723e */ /* 0x000fe200000000ff */
[----:B------:R-:W-:Y:S01]  /*7320*/  FFMA R29, R41, R42, R29 ;  /* 0x0000002a291d7223 */ /* 0x000fe2000000001d */
[----:B------:R-:W-:Y:S01]  /*7330*/  F2FP.F16.F32.PACK_AB R106, R21, R20 ;  /* 0x00000014156a723e */ /* 0x000fe200000000ff */
[----:B------:R-:W-:Y:S01]  /*7340*/  FFMA R30, R41, R45, R30 ;  /* 0x0000002d291e7223 */ /* 0x000fe2000000001e */
[----:B------:R-:W-:Y:S01]  /*7350*/  F2FP.F16.F32.PACK_AB R107, R27, R22 ;  /* 0x000000161b6b723e */ /* 0x000fe200000000ff */
[----:B------:R-:W-:Y:S01]  /*7360*/  FFMA R35, R41, R44, R35 ;  /* 0x0000002c29237223 */ /* 0x000fe20000000023 */
[----:B------:R-:W-:Y:S02]  /*7370*/  F2FP.F16.F32.PACK_AB R108, R25, R24 ;  /* 0x00000018196c723e */ /* 0x000fe400000000ff */
[----:B------:R-:W-:Y:S01]  /*7380*/  F2FP.F16.F32.PACK_AB R109, R31, R26 ;  /* 0x0000001a1f6d723e */ /* 0x000fe200000000ff */
[----:B------:R1:W-:Y:S01]  /*7390*/  STS.128 [R95+0x20], R104 ;  /* 0x000020685f007388 */ /* 0x0003e20000000c00 */
[----:B------:R-:W-:Y:S02]  /*73a0*/  F2FP.F16.F32.PACK_AB R110, R29, R28 ;  /* 0x0000001c1d6e723e */ /* 0x000fe400000000ff */
[----:B------:R-:W-:Y:S05]  /*73b0*/  F2FP.F16.F32.PACK_AB R111, R35, R30 ;  /* 0x0000001e236f723e */ /* 0x000fea00000000ff */
[----:B------:R1:W-:Y:S01]  /*73c0*/  STS.128 [R91+0x30], R108 ;  /* 0x0000306c5b007388 */ /* 0x0003e20000000c00 */
[----:B------:R-:W-:Y:S01]  /*73d0*/  @!PT LDS RZ, [RZ] ;  /* 0x00000000fffff984 */ /* 0x000fe20000000800 */
[----:B------:R-:W-:Y:S01]  /*73e0*/  @!PT LDS RZ, [RZ] ;  /* 0x00000000fffff984 */ /* 0x000fe20000000800 */
[----:B------:R-:W-:Y:S01]  /*73f0*/  @!PT LDS RZ, [RZ] ;  /* 0x00000000fffff984 */ /* 0x000fe20000000800 */
[----:B------:R-:W-:Y:S01]  /*7400*/  @!PT LDS RZ, [RZ] ;  /* 0x00000000fffff984 */ /* 0x000fe20000000800 */
[----:B------:R3:W-:Y:S07]  /*7410*/  MEMBAR.ALL.CTA ;  /* 0x0000000000007992 */ /* 0x0007ee0000008000 */
[----:B---3--:R-:W3:Y:S02]  /*7420*/  FENCE.VIEW.ASYNC.S ;  /* 0x00000000000073c6 */ /* 0x008ee40000000000 */
[----:B---3--:R-:W-:Y:S06]  /*7430*/  BAR.SYNC.DEFER_BLOCKING 0x1, 0x80 ;  /* 0x0042000000007b1d */ /* 0x008fec0000010000 */
[----:B------:R-:W-:Y:S05]  /*7440*/  @P0 BRA `(.L_x_121) ;  /* 0x0000000000280947 */ /* 0x000fea0003800000 */
[----:B------:R-:W-:Y:S01]  /*7450*/  UIADD3 UR4, UPT, UPT, UR44, 0x200, URZ ;  /* 0x000002002c047890 */ /* 0x000fe2000fffe0ff */
[----:B------:R-:W-:Y:S05]  /*7460*/  UMOV UR51, UR36 ;  /* 0x0000002400337c82 */ /* 0x000fea0008000000 */
[----:B------:R-:W-:Y:S01]  /*7470*/  MOV R88, UR4 ;  /* 0x0000000400587c02 */ /* 0x000fe20008000f00 */
[----:B------:R-:W-:Y:S03]  /*7480*/  UIADD3 UR4, UP0, UPT, UR62, 0x680, URZ ;  /* 0x000006803e047890 */ /* 0x000fe6000ff1e0ff */
[----:B------:R-:W-:Y:S01]  /*7490*/  R2UR UR48, R88 ;  /* 0x00000000583072ca */ /* 0x000fe200000e0000 */
[----:B------:R-:W-:Y:S11]  /*74a0*/  UIADD3.X UR5, UPT, UPT, URZ, UR63, URZ, UP0, !UPT ;  /* 0x0000003fff057290 */ /* 0x000ff600087fe4ff */
[----:B------:R-:W-:Y:S01]  /*74b0*/  @!UPT UIADD3 URZ, UPT, UPT, URZ, URZ, URZ ;  /* 0x000000fffffff290 */ /* 0x000fe2000fffe0ff */
[----:B------:R3:W-:Y:S01]  /*74c0*/  UTMASTG.3D [UR48], [UR4] ;  /* 0x00000030040073b5 */ /* 0x0007e20008010000 */
[----:B------:R0:W-:Y:S01]  /*74d0*/  UTMACMDFLUSH ;  /* 0x00000000000079b7 */ /* 0x0001e20000000000 */
[----:B---3--:R-:W-:Y:S04]  /*74e0*/  DEPBAR.LE SB0, 0x1 ;  /* 0x000080400000791a */ /* 0x008fe80000000000 */
.L_x_121:
[----:B------:R-:W-:Y:S05]  /*74f0*/  BSYNC.RECONVERGENT B0 ;  /* 0x0000000000007941 */ /* 0x000fea0003800200 */
.L_x_120:
[----:B------:R-:W-:Y:S01]  /*7500*/  BAR.SYNC.DEFER_BLOCKING 0x1, 0x80 ;  /* 0x0042000000007b1d */ /* 0x000fe20000010000 */
[----:B------:R-:W-:Y:S01]  /*7510*/  ISETP.NE.AND P1, PT, R100, RZ, PT ;  /* 0x000000ff6400720c */ /* 0x000fe20003f25270 */
[----:B------:R-:W-:Y:S01]  /*7520*/  UISETP.NE.AND UP0, UPT, UR47, URZ, UPT ;  /* 0x000000ff2f00728c */ /* 0x000fe2000bf05270 */
[----:B------:R-:W-:Y:S11]  /*7530*/  LEA R3, R46, UR44, 0x3 ;  /* 0x0000002c2e037c11 */ /* 0x000ff6000f8e18ff */
[----:B------:R-:W-:Y:S01]  /*7540*/  @P1 SHF.L.U32 R4, R94, 0x1f, RZ ;  /* 0x0000001f5e041819 */ /* 0x000fe200000006ff */
[----:B------:R-:W-:Y:S06]  /*7550*/  BRA.U !UP0, `(.L_x_122) ;  /* 0x0000000108247547 */ /* 0x000fec000b800000 */
[----:B------:R-:W3:Y:S01]  /*7560*/  S2R R0, SR_CgaCtaId ;  /* 0x0000000000007919 */ /* 0x000ee20000008800 */
[----:B------:R-:W-:Y:S01]  /*7570*/  IMAD.U32 R2, RZ, RZ, UR46 ;  /* 0x0000002eff027e24 */ /* 0x000fe2000f8e00ff */
[----:B------:R-:W-:Y:S04]  /*7580*/  UIADD3 UR4, UPT, UPT, UR46, 0x1, URZ ;  /* 0x000000012e047890 */ /* 0x000fe8000fffe0ff */
[----:B------:R-:W-:Y:S01]  /*7590*/  @P1 LEA R2, R2, UR44, 0x3 ;  /* 0x0000002c02021c11 */ /* 0x000fe2000f8e18ff */
[----:B------:R-:W-:Y:S04]  /*75a0*/  UISETP.NE.AND UP0, UPT, UR4, 0x4, UPT ;  /* 0x000000040400788c */ /* 0x000fe8000bf05270 */
[----:B------:R-:W-:Y:S01]  /*75b0*/  @P1 VIADD R5, R2, 0xa0 ;  /* 0x000000a002051836 */ /* 0x000fe20000000000 */
[----:B------:R-:W-:Y:S04]  /*75c0*/  USEL UR46, UR4, URZ, UP0 ;  /* 0x000000ff042e7287 */ /* 0x000fe80008000000 */
[----:B---3--:R-:W-:Y:S04]  /*75d0*/  @P1 PRMT R0, R0, 0x654, R5 ;  /* 0x0000065400001816 */ /* 0x008fe80000000005 */
[----:B------:R3:W-:Y:S04]  /*75e0*/  @P1 SYNCS.ARRIVE.TRANS64.RED.A1T0 RZ, [R0+URZ], RZ ;  /* 0x000000ff00ff19a7 */ /* 0x0007e800081004ff */
.L_x_122:
[----:B------:R-:W4:Y:S01]  /*75f0*/  @P1 SYNCS.PHASECHK.TRANS64.TRYWAIT P0, [R3+URZ+0x80], R4 ;  /* 0x00008004030015a7 */ /* 0x000f2200080011ff */
[----:B------:R-:W-:Y:S01]  /*7600*/  BSSY B1, `(.L_x_123) ;  /* 0x0000016000017945 */ /* 0x000fe20003800000 */
[----:B----4-:R-:W-:Y:S03]  /*7610*/  @P1 SEL R47, RZ, 0x1, !P0 ;  /* 0x00000001ff2f1807 */ /* 0x010fe60004000000 */
[----:B------:R-:W-:Y:S05]  /*7620*/  @!P1 BRA `(.L_x_124) ;  /* 0x00000000004c9947 */ /* 0x000fea0003800000 */
[----:B------:R-:W-:Y:S01]  /*7630*/  ISETP.NE.AND P0, PT, R47, RZ, PT ;  /* 0x000000ff2f00720c */ /* 0x000fe20003f05270 */
[----:B------:R-:W-:Y:S01]  /*7640*/  BSSY B0, `(.L_x_125) ;  /* 0x000000b000007945 */ /* 0x000fe20003800000 */
[----:B------:R-:W-:Y:S11]  /*7650*/  ISETP.NE.AND P1, PT, R60, RZ, PT ;  /* 0x000000ff3c00720c */ /* 0x000ff60003f25270 */
[----:B------:R-:W-:Y:S02]  /*7660*/  @!UPT UIADD3 URZ, UPT, UPT, URZ, URZ, URZ ;  /* 0x000000fffffff290 */ /* 0x000fe4000fffe0ff */
[C---:B------:R-:W-:Y:S01]  /*7670*/  @P1 IMAD R6, R46.reuse, 0x2000, R97 ;  /* 0x000020002e061824 */ /* 0x040fe200078e0261 */
[C---:B------:R-:W-:Y:S01]  /*7680*/  @P1 LEA R4, R46.reuse, R95, 0xd ;  /* 0x0000005f2e041211 */ /* 0x040fe200078e68ff */
[C---:B------:R-:W-:Y:S02]  /*7690*/  @P1 IMAD R5, R46.reuse, 0x2000, R96 ;  /* 0x000020002e051824 */ /* 0x040fe400078e0260 */
[----:B------:R-:W-:Y:S01]  /*76a0*/  @P1 IMAD R2, R46, 0x2000, R91 ;  /* 0x000020002e021824 */ /* 0x000fe200078e025b */
[----:B------:R-:W-:Y:S06]  /*76b0*/  @P0 BRA `(.L_x_126) ;  /* 0x00000000000c0947 */ /* 0x000fec0003800000 */
[----:B---3--:R-:W-:Y:S04]  /*76c0*/  SHF.L.U32 R0, R94, 0x1f, RZ ;  /* 0x0000001f5e007819 */ /* 0x008fe800000006ff */
[----:B------:R-:W3:Y:S02]  /*76d0*/  SYNCS.PHASECHK.TRANS64.TRYWAIT P0, [R3+URZ+0x80], R0 ;  /* 0x00008000030075a7 */ /* 0x000ee400080011ff */
[----:B---3--:R-:W-:Y:S05]  /*76e0*/  @!P0 BRA `(.L_x_127) ;  /* 0x0000003400208947 */ /* 0x008fea0003800000 */
.L_x_126:
[----:B------:R-:W-:Y:S05]  /*76f0*/  BSYNC B0 ;  /* 0x0000000000007941 */ /* 0x000fea0003800000 */
.L_x_125:
[----:B------:R-:W-:Y:S02]  /*7700*/  ISETP.NE.AND P0, PT, R60, RZ, PT ;  /* 0x000000ff3c00720c */ /* 0x000fe40003f05270 */
[----:B------:R-:W-:Y:S11]  /*7710*/  IADD3 R46, PT, PT, R46, 0x1, RZ ;  /* 0x000000012e2e7810 */ /* 0x000ff60007ffe0ff */
[----:B------:R4:W1:Y:S04]  /*7720*/  @P0 LDS.128 R48, [R6] ;  /* 0x0000000006300984 */ /* 0x0008680000000c00 */
[----:B------:R4:W1:Y:S04]  /*7730*/  @P0 LDS.128 R56, [R5+0x10] ;  /* 0x0000100005380984 */ /* 0x0008680000000c00 */
[----:B------:R4:W1:Y:S04]  /*7740*/  @P0 LDS.128 R64, [R4+0x20] ;  /* 0x0000200004400984 */ /* 0x0008680000000c00 */
[----:B------:R4:W1:Y:S02]  /*7750*/  @P0 LDS.128 R72, [R2+0x30] ;  /* 0x0000300002480984 */ /* 0x0008640000000c00 */
.L_x_124:
[----:B------:R-:W-:Y:S05]  /*7760*/  BSYNC B1 ;  /* 0x0000000000017941 */ /* 0x000fea0003800000 */
.L_x_123:
[----:B---3--:R-:W-:Y:S05]  /*7770*/  VIADD R0, R39, 0x20 ;  /* 0x0000002027007836 */ /* 0x008fea0000000000 */
[----:B------:R-:W-:Y:S04]  /*7780*/  SHF.R.U32.HI R0, RZ, 0x15, R0 ;  /* 0x00000015ff007819 */ /* 0x000fe80000011600 */
[----:B------:R-:W-:Y:S11]  /*7790*/  LOP3.LUT P0, RZ, R0, 0x3, R85, 0x48, !PT ;  /* 0x0000000300ff7812 */ /* 0x000ff60007804855 */
[----:B------:R-:W-:Y:S02]  /*77a0*/  @!UPT UIADD3 URZ, UPT, UPT, URZ, URZ, URZ ;  /* 0x000000fffffff290 */ /* 0x000fe4000fffe0ff */
[----:B------:R-:W-:Y:S05]  /*77b0*/  @!P0 BRA `(.L_x_128) ;  /* 0x0000000000408947 */ /* 0x000fea0003800000 */
[----:B------:R-:W3:Y:S01]  /*77c0*/  LDCU.64 UR8, c[0x4][0x70] ;  /* 0x01000e00ff0877ac */ /* 0x000ee20008000a00 */
[----:B------:R-:W-:Y:S01]  /*77d0*/  MOV R3, 0x0 ;  /* 0x0000000000037802 */ /* 0x000fe20000000f00 */
[----:B------:R-:W-:Y:S02]  /*77e0*/  HFMA2 R12, -RZ, RZ, 0, 5.9604644775390625e-08 ;  /* 0x00000001ff0c7431 */ /* 0x000fe400000001ff */
[----:B------:R-:W-:Y:S02]  /*77f0*/  IMAD.MOV.U32 R8, RZ, RZ, 0x192 ;  /* 0x00000192ff087424 */ /* 0x000fe400078e00ff */
[----:B------:R-:W-:Y:S01]  /*7800*/  IMAD.MOV.U32 R13, RZ, RZ, RZ ;  /* 0x000000ffff0d7224 */ /* 0x000fe200078e00ff */
[----:B------:R-:W5:Y:S01]  /*7810*/  LDCU.64 UR6, c[0x4][0x78] ;  /* 0x01000f00ff0677ac */ /* 0x000f620008000a00 */
[----:B----4-:R-:W4:Y:S01]  /*7820*/  LDC.64 R2, c[0x4][R3] ;  /* 0x0100000003027b82 */ /* 0x010f220000000a00 */
        /* <DEDUP_REMOVED lines=9> */
.L_x_128:
[----:B------:R-:W-:Y:S05]  /*78c0*/  WARPSYNC.ALL ;  /* 0x0000000000007948 */ /* 0x000fea0003800000 */
[----:B------:R-:W-:Y:S01]  /*78d0*/  R2UR UR4, R39 ;  /* 0x00000000270472ca */ /* 0x000fe200000e0000 */
[--C-:B-1----:R-:W-:Y:S01]  /*78e0*/  HADD2.F32 R40, -RZ, R48.reuse.H0_H0 ;  /* 0x20000030ff287230 */ /* 0x102fe20000004100 */
[----:B------:R-:W1:Y:S01]  /*78f0*/  S2R R102, SR_CgaCtaId ;  /* 0x0000000000667919 */ /* 0x000e620000008800 */
[----:B------:R-:W-:Y:S01]  /*7900*/  HADD2.F32 R43, -RZ, R48.H1_H1 ;  /* 0x30000030ff2b7230 */ /* 0x000fe20000004100 */
[----:B------:R-:W-:Y:S01]  /*7910*/  ISETP.NE.AND P6, PT, R100, RZ, PT ;  /* 0x000000ff6400720c */ /* 0x000fe20003fc5270 */
[----:B------:R-:W-:Y:S01]  /*7920*/  HADD2.F32 R42, -RZ, R49.H1_H1 ;  /* 0x30000031ff2a7230 */ /* 0x000fe20000004100 */
[----:B------:R-:W-:Y:S01]  /*7930*/  ISETP.NE.AND P0, PT, R99, RZ, PT ;  /* 0x000000ff6300720c */ /* 0x000fe20003f05270 */
[--C-:B------:R-:W-:Y:S01]  /*7940*/  HADD2.F32 R44, -RZ, R50.reuse.H1_H1 ;  /* 0x30000032ff2c7230 */ /* 0x100fe20000004100 */
[----:B------:R-:W-:Y:S01]  /*7950*/  MOV R61, UR46 ;  /* 0x0000002e003d7c02 */ /* 0x000fe20008000f00 */
[----:B------:R-:W-:Y:S01]  /*7960*/  HADD2.F32 R45, -RZ, R59.H0_H0 ;  /* 0x2000003bff2d7230 */ /* 0x000fe20000004100 */
[----:B------:R-:W-:Y:S01]  /*7970*/  BSSY.RECONVERGENT B0, `(.L_x_129) ;  /* 0x0000087000007945 */ /* 0x000fe20003800200 */
[----:B------:R-:W-:Y:S02]  /*7980*/  LEA R62, R46, UR44, 0x3 ;  /* 0x0000002c2e3e7c11 */ /* 0x000fe4000f8e18ff */
[----:B----4-:R-:W3:Y:S04]  /*7990*/  LDTM.x32 R4, tmem[UR4+0x20] ;  /* 0x00002004000479ee */ /* 0x010ee800082c0000 */
[----:B------:R-:W-:Y:S02]  /*79a0*/  @P6 LEA R61, R61, UR44, 0x3 ;  /* 0x0000002c3d3d6c11 */ /* 0x000fe4000f8e18ff */
[----:B------:R-:W-:Y:S02]  /*79b0*/  @P6 SHF.L.U32 R63, R94, 0x1f, RZ ;  /* 0x0000001f5e3f6819 */ /* 0x000fe400000006ff */
[----:B------:R-:W-:Y:S01]  /*79c0*/  @P6 IADD3 R61, PT, PT, R61, 0xa0, RZ ;  /* 0x000000a03d3d6810 */ /* 0x000fe20007ffe0ff */
[C---:B---3--:R-:W-:Y:S01]  /*79d0*/  FMUL R0, R38.reuse, R4 ;  /* 0x0000000426007220 */ /* 0x048fe20000400000 */
[C---:B------:R-:W-:Y:S01]  /*79e0*/  FMUL R2, R38.reuse, R5 ;  /* 0x0000000526027220 */ /* 0x040fe20000400000 */
[C---:B------:R-:W-:Y:S01]  /*79f0*/  FMUL R3, R38.reuse, R6 ;  /* 0x0000000626037220 */ /* 0x040fe20000400000 */
[C---:B------:R-:W-:Y:S01]  /*7a00*/  FMUL R7, R38.reuse, R7 ;  /* 0x0000000726077220 */ /* 0x040fe20000400000 */
[C---:B------:R-:W-:Y:S01]  /*7a10*/  FFMA R0, R41.reuse, R40, R0 ;  /* 0x0000002829007223 */ /* 0x040fe20000000000 */
[----:B------:R-:W-:Y:S02]  /*7a20*/  HADD2.F32 R40, -RZ, R49.H0_H0 ;  /* 0x20000031ff287230 */ /* 0x000fe40000004100 */
[C---:B------:R-:W-:Y:S01]  /*7a30*/  FFMA R2, R41.reuse, R43, R2 ;  /* 0x0000002b29027223 */ /* 0x040fe20000000002 */
[C---:B------:R-:W-:Y:S01]  /*7a40*/  FMUL R4, R38.reuse, R8 ;  /* 0x0000000826047220 */ /* 0x040fe20000400000 */
[--C-:B------:R-:W-:Y:S02]  /*7a50*/  HADD2.F32 R43, -RZ, R51.reuse.H0_H0 ;  /* 0x20000033ff2b7230 */ /* 0x100fe40000004100 */
[----:B------:R-:W-:Y:S01]  /*7a60*/  FMUL R5, R38, R9 ;  /* 0x0000000926057220 */ /* 0x000fe20000400000 */
[C---:B------:R-:W-:Y:S01]  /*7a70*/  FFMA R3, R41.reuse, R40, R3 ;  /* 0x0000002829037223 */ /* 0x040fe20000000003 */
[----:B------:R-:W-:Y:S01]  /*7a80*/  HADD2.F32 R40, -RZ, R50.H0_H0 ;  /* 0x20000032ff287230 */ /* 0x000fe20000004100 */
[----:B------:R-:W-:Y:S01]  /*7a90*/  F2FP.F16.F32.PACK_AB R52, R2, R0 ;  /* 0x000000000234723e */ /* 0x000fe200000000ff */
[C---:B------:R-:W-:Y:S01]  /*7aa0*/  FFMA R7, R41.reuse, R42, R7 ;  /* 0x0000002a29077223 */ /* 0x040fe20000000007 */
[----:B------:R-:W-:Y:S02]  /*7ab0*/  HADD2.F32 R42, -RZ, R51.H1_H1 ;  /* 0x30000033ff2a7230 */ /* 0x000fe40000004100 */
[C---:B------:R-:W-:Y:S01]  /*7ac0*/  FMUL R6, R38.reuse, R10 ;  /* 0x0000000a26067220 */ /* 0x040fe20000400000 */
[C---:B------:R-:W-:Y:S01]  /*7ad0*/  FFMA R4, R41.reuse, R40, R4 ;  /* 0x0000002829047223 */ /* 0x040fe20000000004 */
[----:B------:R-:W-:Y:S01]  /*7ae0*/  FFMA R5, R41, R44, R5 ;  /* 0x0000002c29057223 */ /* 0x000fe20000000005 */
[----:B------:R-:W-:Y:S01]  /*7af0*/  F2FP.F16.F32.PACK_AB R53, R7, R3 ;  /* 0x000000030735723e */ /* 0x000fe200000000ff */
[----:B------:R-:W-:Y:S01]  /*7b00*/  FFMA R6, R41, R43, R6 ;  /* 0x0000002b29067223 */ /* 0x000fe20000000006 */
[C---:B------:R-:W-:Y:S01]  /*7b10*/  FMUL R11, R38.reuse, R11 ;  /* 0x0000000b260b7220 */ /* 0x040fe20000400000 */
[--C-:B------:R-:W-:Y:S01]  /*7b20*/  HADD2.F32 R40, -RZ, R56.reuse.H0_H0 ;  /* 0x20000038ff287230 */ /* 0x100fe20000004100 */
[----:B------:R-:W-:Y:S01]  /*7b30*/  F2FP.F16.F32.PACK_AB R54, R5, R4 ;  /* 0x000000040536723e */ /* 0x000fe200000000ff */
[C---:B------:R-:W-:Y:S01]  /*7b40*/  FMUL R8, R38.reuse, R12 ;  /* 0x0000000c26087220 */ /* 0x040fe20000400000 */
[C---:B------:R-:W-:Y:S01]  /*7b50*/  FFMA R11, R41.reuse, R42, R11 ;  /* 0x0000002a290b7223 */ /* 0x040fe2000000000b */
[----:B------:R-:W-:Y:S02]  /*7b60*/  HADD2.F32 R42, -RZ, R56.H1_H1 ;  /* 0x30000038ff2a7230 */ /* 0x000fe40000004100 */
[C---:B------:R-:W-:Y:S01]  /*7b70*/  FMUL R9, R38.reuse, R13 ;  /* 0x0000000d26097220 */ /* 0x040fe20000400000 */
[--C-:B------:R-:W-:Y:S02]  /*7b80*/  HADD2.F32 R43, -RZ, R57.reuse.H0_H0 ;  /* 0x20000039ff2b7230 */ /* 0x100fe40000004100 */
[----:B------:R-:W-:Y:S01]  /*7b90*/  FFMA R8, R41, R40, R8 ;  /* 0x0000002829087223 */ /* 0x000fe20000000008 */
[----:B------:R-:W-:Y:S01]  /*7ba0*/  F2FP.F16.F32.PACK_AB R55, R11, R6 ;  /* 0x000000060b37723e */ /* 0x000fe200000000ff */
[----:B------:R-:W-:Y:S01]  /*7bb0*/  FFMA R9, R41, R42, R9 ;  /* 0x0000002a29097223 */ /* 0x000fe20000000009 */
[C---:B------:R-:W-:Y:S01]  /*7bc0*/  FMUL R10, R38.reuse, R14 ;  /* 0x0000000e260a7220 */ /* 0x040fe20000400000 */
[----:B------:R-:W-:Y:S02]  /*7bd0*/  HADD2.F32 R40, -RZ, R57.H1_H1 ;  /* 0x30000039ff287230 */ /* 0x000fe40000004100 */
[C---:B------:R-:W-:Y:S01]  /*7be0*/  FMUL R15, R38.reuse, R15 ;  /* 0x0000000f260f7220 */ /* 0x040fe20000400000 */
[----:B------:R3:W-:Y:S01]  /*7bf0*/  STS.128 [R97+0x2000], R52 ;  /* 0x0020003461007388 */ /* 0x0007e20000000c00 */
[----:B------:R-:W-:Y:S01]  /*7c00*/  F2FP.F16.F32.PACK_AB R68, R9, R8 ;  /* 0x000000080944723e */ /* 0x000fe200000000ff */
[C---:B------:R-:W-:Y:S01]  /*7c10*/  FFMA R10, R41.reuse, R43, R10 ;  /* 0x0000002b290a7223 */ /* 0x040fe2000000000a */
[--C-:B------:R-:W-:Y:S02]  /*7c20*/  HADD2.F32 R43, -RZ, R58.reuse.H0_H0 ;  /* 0x2000003aff2b7230 */ /* 0x100fe40000004100 */
[----:B------:R-:W-:Y:S01]  /*7c30*/  FFMA R15, R41, R40, R15 ;  /* 0x00000028290f7223 */ /* 0x000fe2000000000f */
[C---:B------:R-:W-:Y:S01]  /*7c40*/  FMUL R12, R38.reuse, R16 ;  /* 0x00000010260c7220 */ /* 0x040fe20000400000 */
[----:B------:R-:W-:Y:S02]  /*7c50*/  HADD2.F32 R42, -RZ, R58.H1_H1 ;  /* 0x3000003aff2a7230 */ /* 0x000fe40000004100 */
[C---:B------:R-:W-:Y:S01]  /*7c60*/  FMUL R13, R38.reuse, R17 ;  /* 0x00000011260d7220 */ /* 0x040fe20000400000 */
[C---:B------:R-:W-:Y:S01]  /*7c70*/  FMUL R14, R38.reuse, R18 ;  /* 0x00000012260e7220 */ /* 0x040fe20000400000 */
[----:B------:R-:W-:Y:S01]  /*7c80*/  F2FP.F16.F32.PACK_AB R69, R15, R10 ;  /* 0x0000000a0f45723e */ /* 0x000fe200000000ff */
[C---:B------:R-:W-:Y:S01]  /*7c90*/  FFMA R12, R41.reuse, R43, R12 ;  /* 0x0000002b290c7223 */ /* 0x040fe2000000000c */
[----:B------:R-:W-:Y:S02]  /*7ca0*/  HADD2.F32 R40, -RZ, R59.H1_H1 ;  /* 0x3000003bff287230 */ /* 0x000fe40000004100 */
[C---:B------:R-:W-:Y:S01]  /*7cb0*/  FFMA R13, R41.reuse, R42, R13 ;  /* 0x0000002a290d7223 */ /* 0x040fe2000000000d */
[C---:B------:R-:W-:Y:S01]  /*7cc0*/  FMUL R19, R38.reuse, R19 ;  /* 0x0000001326137220 */ /* 0x040fe20000400000 */
[--C-:B------:R-:W-:Y:S02]  /*7cd0*/  HADD2.F32 R43, -RZ, R64.reuse.H0_H0 ;  /* 0x20000040ff2b7230 */ /* 0x100fe40000004100 */
[C---:B------:R-:W-:Y:S01]  /*7ce0*/  FMUL R16, R38.reuse, R20 ;  /* 0x0000001426107220 */ /* 0x040fe20000400000 */
[----:B------:R-:W-:Y:S02]  /*7cf0*/  HADD2.F32 R42, -RZ, R64.H1_H1 ;  /* 0x30000040ff2a7230 */ /* 0x000fe40000004100 */
[C---:B------:R-:W-:Y:S01]  /*7d00*/  FMUL R17, R38.reuse, R21 ;  /* 0x0000001526117220 */ /* 0x040fe20000400000 */
[C---:B------:R-:W-:Y:S01]  /*7d10*/  FFMA R14, R41.reuse, R45, R14 ;  /* 0x0000002d290e7223 */ /* 0x040fe2000000000e */
[C---:B------:R-:W-:Y:S01]  /*7d20*/  FFMA R19, R41.reuse, R40, R19 ;  /* 0x0000002829137223 */ /* 0x040fe20000000013 */
[--C-:B------:R-:W-:Y:S02]  /*7d30*/  HADD2.F32 R45, -RZ, R65.reuse.H0_H0 ;  /* 0x20000041ff2d7230 */ /* 0x100fe40000004100 */
[C---:B------:R-:W-:Y:S01]  /*7d40*/  FFMA R16, R41.reuse, R43, R16 ;  /* 0x0000002b29107223 */ /* 0x040fe20000000010 */
[C---:B------:R-:W-:Y:S01]  /*7d50*/  FMUL R18, R38.reuse, R22 ;  /* 0x0000001626127220 */ /* 0x040fe20000400000 */
[----:B------:R-:W-:Y:S02]  /*7d60*/  HADD2.F32 R40, -RZ, R65.H1_H1 ;  /* 0x30000041ff287230 */ /* 0x000fe40000004100 */
[C---:B------:R-:W-:Y:S01]  /*7d70*/  FFMA R17, R41.reuse, R42, R17 ;  /* 0x0000002a29117223 */ /* 0x040fe20000000011 */
[C---:B------:R-:W-:Y:S01]  /*7d80*/  FMUL R23, R38.reuse, R23 ;  /* 0x0000001726177220 */ /* 0x040fe20000400000 */
[--C-:B------:R-:W-:Y:S02]  /*7d90*/  HADD2.F32 R42, -RZ, R66.reuse.H0_H0 ;  /* 0x20000042ff2a7230 */ /* 0x100fe40000004100 */
[C---:B------:R-:W-:Y:S01]  /*7da0*/  FMUL R20, R38.reuse, R24 ;  /* 0x0000001826147220 */ /* 0x040fe20000400000 */
[C---:B------:R-:W-:Y:S01]  /*7db0*/  FFMA R18, R41.reuse, R45, R18 ;  /* 0x0000002d29127223 */ /* 0x040fe20000000012 */
        /* <DEDUP_REMOVED lines=11> */
[----:B------:R-:W-:Y:S01]  /*7e70*/  FFMA R27, R41, R42, R27 ;  /* 0x0000002a291b7223 */ /* 0x000fe2000000001b */
        /* <DEDUP_REMOVED lines=17> */
[--C-:B------:R-:W-:Y:S02]  /*7f90*/  HADD2.F32 R45, -RZ, R75.reuse.H0_H0 ;  /* 0x2000004bff2d7230 */ /* 0x100fe40000004100 */
[C---:B------:R-:W-:Y:S01]  /*7fa0*/  FMUL R30, R38.reuse, R34 ;  /* 0x00000022261e7220 */ /* 0x040fe20000400000 */
[----:B------:R-:W-:Y:S02]  /*7fb0*/  HADD2.F32 R44, -RZ, R75.H1_H1 ;  /* 0x3000004bff2c7230 */ /* 0x000fe40000004100 */
[----:B------:R-:W-:Y:S01]  /*7fc0*/  FFMA R31, R41, R40, R31 ;  /* 0x00000028291f7223 */ /* 0x000fe2000000001f */
[----:B------:R-:W-:Y:S01]  /*7fd0*/  FMUL R35, R38, R35 ;  /* 0x0000002326237220 */ /* 0x000fe20000400000 */
[----:B---3--:R-:W-:Y:S01]  /*7fe0*/  F2FP.F16.F32.PACK_AB R52, R17, R16 ;  /* 0x000000101134723e */ /* 0x008fe200000000ff */
        /* <DEDUP_REMOVED lines=11> */
[----:B------:R-:W-:Y:S02]  /*80a0*/  F2FP.F16.F32.PACK_AB R107, R35, R30 ;  /* 0x0000001e236b723e */ /* 0x000fe400000000ff */
[----:B-1----:R-:W-:Y:S03]  /*80b0*/  @P6 PRMT R61, R102, 0x654, R61 ;  /* 0x00000654663d6816 */ /* 0x002fe6000000003d */
[----:B------:R4:W-:Y:S01]  /*80c0*/  STS.128 [R91+0x2030], R104 ;  /* 0x002030685b007388 */ /* 0x0009e20000000c00 */
[----:B------:R-:W-:Y:S01]  /*80d0*/  @!PT LDS RZ, [RZ] ;  /* 0x00000000fffff984 */ /* 0x000fe20000000800 */
[----:B------:R-:W-:Y:S01]  /*80e0*/  @!PT LDS RZ, [RZ] ;  /* 0x00000000fffff984 */ /* 0x000fe20000000800 */
[----:B------:R-:W-:Y:S01]  /*80f0*/  @!PT LDS RZ, [RZ] ;  /* 0x00000000fffff984 */ /* 0x000fe20000000800 */
[----:B------:R-:W-:Y:S01]  /*8100*/  @!PT LDS RZ, [RZ] ;  /* 0x00000000fffff984 */ /* 0x000fe20000000800 */
[----:B------:R1:W-:Y:S07]  /*8110*/  MEMBAR.ALL.CTA ;  /* 0x0000000000007992 */ /* 0x0003ee0000008000 */
[----:B-1----:R-:W1:Y:S02]  /*8120*/  FENCE.VIEW.ASYNC.S ;  /* 0x00000000000073c6 */ /* 0x002e640000000000 */
[----:B-1----:R-:W-:Y:S06]  /*8130*/  BAR.SYNC.DEFER_BLOCKING 0x1, 0x80 ;  /* 0x0042000000007b1d */ /* 0x002fec0000010000 */
[----:B------:R-:W-:Y:S05]  /*8140*/  @P0 BRA `(.L_x_130) ;  /* 0x0000000000240947 */ /* 0x000fea0003800000 */
[----:B------:R-:W-:Y:S02]  /*8150*/  UIADD3 UR4, UP0, UPT, UR62, 0x680, URZ ;  /* 0x000006803e047890 */ /* 0x000fe4000ff1e0ff */
[----:B------:R-:W-:Y:S02]  /*8160*/  UIADD3 UR9, UPT, UPT, UR49, 0x20, URZ ;  /* 0x0000002031097890 */ /* 0x000fe4000fffe0ff */
[----:B------:R-:W-:Y:S02]  /*8170*/  UIADD3 UR8, UPT, UPT, UR44, 0x2200, URZ ;  /* 0x000022002c087890 */ /* 0x000fe4000fffe0ff */
[----:B------:R-:W-:Y:S01]  /*8180*/  UIADD3.X UR5, UPT, UPT, URZ, UR63, URZ, UP0, !UPT ;  /* 0x0000003fff057290 */ /* 0x000fe200087fe4ff */
[----:B------:R-:W-:Y:S01]  /*8190*/  UMOV UR10, UR50 ;  /* 0x00000032000a7c82 */ /* 0x000fe20008000000 */
[----:B------:R-:W-:Y:S07]  /*81a0*/  UMOV UR11, UR36 ;  /* 0x00000024000b7c82 */ /* 0x000fee0008000000 */
[----:B------:R1:W-:Y:S01]  /*81b0*/  UTMASTG.3D [UR8], [UR4] ;  /* 0x00000008040073b5 */ /* 0x0003e20008010000 */
[----:B------:R0:W-:Y:S01]  /*81c0*/  UTMACMDFLUSH ;  /* 0x00000000000079b7 */ /* 0x0001e20000000000 */
[----:B-1----:R-:W-:Y:S04]  /*81d0*/  DEPBAR.LE SB0, 0x1 ;  /* 0x000080400000791a */ /* 0x002fe80000000000 */
.L_x_130:
[----:B------:R-:W-:Y:S05]  /*81e0*/  BSYNC.RECONVERGENT B0 ;  /* 0x0000000000007941 */ /* 0x000fea0003800200 */
.L_x_129:
[----:B------:R-:W-:Y:S01]  /*81f0*/  BAR.SYNC.DEFER_BLOCKING 0x1, 0x80 ;  /* 0x0042000000007b1d */ /* 0x000fe20000010000 */
[----:B------:R-:W-:Y:S04]  /*8200*/  UIADD3 UR4, UPT, UPT, UR46, 0x1, URZ ;  /* 0x000000012e047890 */ /* 0x000fe8000fffe0ff */
[----:B------:R-:W-:Y:S04]  /*8210*/  UISETP.NE.AND UP0, UPT, UR4, 0x4, UPT ;  /* 0x000000040400788c */ /* 0x000fe8000bf05270 */
[----:B------:R-:W-:Y:S01]  /*8220*/  USEL UR45, UR4, URZ, UP0 ;  /* 0x000000ff042d7287 */ /* 0x000fe20008000000 */
[----:B------:R1:W-:Y:S01]  /*8230*/  @P6 SYNCS.ARRIVE.TRANS64.RED.A1T0 RZ, [R61+URZ], RZ ;  /* 0x000000ff3dff69a7 */ /* 0x0003e200081004ff */
[----:B------:R-:W-:Y:S01]  /*8240*/  BSSY B1, `(.L_x_131) ;  /* 0x0000017000017945 */ /* 0x000fe20003800000 */
[----:B------:R-:W3:Y:S02]  /*8250*/  @P6 SYNCS.PHASECHK.TRANS64.TRYWAIT P0, [R62+URZ+0x80], R63 ;  /* 0x0000803f3e0065a7 */ /* 0x000ee400080011ff */
[----:B---3--:R-:W-:Y:S01]  /*8260*/  @P6 SEL R47, RZ, 0x1, !P0 ;  /* 0x00000001ff2f6807 */ /* 0x008fe20004000000 */
[----:B-1----:R-:W-:Y:S06]  /*8270*/  @!P6 BRA `(.L_x_132) ;  /* 0x00000000004ce947 */ /* 0x002fec0003800000 */
        /* <DEDUP_REMOVED lines=9> */
[----:B------:R-:W-:Y:S04]  /*8310*/  SHF.L.U32 R5, R94, 0x1f, RZ ;  /* 0x0000001f5e057819 */ /* 0x000fe800000006ff */
[----:B------:R-:W1:Y:S02]  /*8320*/  SYNCS.PHASECHK.TRANS64.TRYWAIT P0, [R62+URZ+0x80], R5 ;  /* 0x000080053e0075a7 */ /* 0x000e6400080011ff */
[----:B-1----:R-:W-:Y:S05]  /*8330*/  @!P0 BRA `(.L_x_135) ;  /* 0x0000002800208947 */ /* 0x002fea0003800000 */
.L_x_134:
[----:B------:R-:W-:Y:S05]  /*8340*/  BSYNC B0 ;  /* 0x0000000000007941 */ /* 0x000fea0003800000 */
.L_x_133:
[----:B------:R-:W-:Y:S02]  /*8350*/  ISETP.NE.AND P0, PT, R60, RZ, PT ;  /* 0x000000ff3c00720c */ /* 0x000fe40003f05270 */
[----:B------:R-:W-:Y:S11]  /*8360*/  IADD3 R46, PT, PT, R46, 0x1, RZ ;  /* 0x000000012e2e7810 */ /* 0x000ff60007ffe0ff */
[----:B------:R3:W1:Y:S04]  /*8370*/  @P0 LDS.128 R48, [R4] ;  /* 0x0000000004300984 */ /* 0x0006680000000c00 */
[----:B------:R3:W1:Y:S04]  /*8380*/  @P0 LDS.128 R56, [R3+0x10] ;  /* 0x0000100003380984 */ /* 0x0006680000000c00 */
[----:B------:R3:W1:Y:S04]  /*8390*/  @P0 LDS.128 R64, [R2+0x20] ;  /* 0x0000200002400984 */ /* 0x0006680000000c00 */
[----:B------:R3:W1:Y:S02]  /*83a0*/  @P0 LDS.128 R72, [R0+0x30] ;  /* 0x0000300000480984 */ /* 0x0006640000000c00 */
.L_x_132:
[----:B------:R-:W-:Y:S05]  /*83b0*/  BSYNC B1 ;  /* 0x0000000000017941 */ /* 0x000fea0003800000 */
.L_x_131:
[----:B---3--:R-:W-:Y:S05]  /*83c0*/  VIADD R0, R39, 0x40 ;  /* 0x0000004027007836 */ /* 0x008fea0000000000 */
[----:B------:R-:W-:Y:S04]  /*83d0*/  SHF.R.U32.HI R0, RZ, 0x15, R0 ;  /* 0x00000015ff007819 */ /* 0x000fe80000011600 */
[----:B------:R-:W-:Y:S11]  /*83e0*/  LOP3.LUT P0, RZ, R0, 0x3, R85, 0x48, !PT ;  /* 0x0000000300ff7812 */ /* 0x000ff60007804855 */
[----:B------:R-:W-:Y:S02]  /*83f0*/  @!UPT UIADD3 URZ, UPT, UPT, URZ, URZ, URZ ;  /* 0x000000fffffff290 */ /* 0x000fe4000fffe0ff */
[----:B------:R-:W-:Y:S05]  /*8400*/  @!P0 BRA `(.L_x_136) ;  /* 0x0000000000408947 */ /* 0x000fea0003800000 */
[----:B------:R-:W1:Y:S01]  /*8410*/  LDCU.64 UR8, c[0x4][0x70] ;  /* 0x01000e00ff0877ac */ /* 0x000e620008000a00 */
[----:B------:R-:W-:Y:S01]  /*8420*/  MOV R3, 0x0 ;  /* 0x0000000000037802 */ /* 0x000fe20000000f00 */
[----:B------:R-:W-:Y:S02]  /*8430*/  HFMA2 R12, -RZ, RZ, 0, 5.9604644775390625e-08 ;  /* 0x00000001ff0c7431 */ /* 0x000fe400000001ff */
[----:B------:R-:W-:Y:S02]  /*8440*/  IMAD.MOV.U32 R8, RZ, RZ, 0x192 ;  /* 0x00000192ff087424 */ /* 0x000fe400078e00ff */
[----:B------:R-:W-:Y:S01]  /*8450*/  IMAD.MOV.U32 R13, RZ, RZ, RZ ;  /* 0x000000ffff0d7224 */ /* 0x000fe200078e00ff */
[----:B------:R-:W3:Y:S01]  /*8460*/  LDCU.64 UR6, c[0x4][0x78] ;  /* 0x01000f00ff0677ac */ /* 0x000ee20008000a00 */
[----:B------:R-:W2:Y:S01]  /*8470*/  LDC.64 R2, c[0x4][R3] ;  /* 0x0100000003027b82 */ /* 0x000ea20000000a00 */
[----:B------:R-:W5:Y:S01]  /*8480*/  LDCU.64 UR4, c[0x4][0x10] ;  /* 0x01000200ff0477ac */ /* 0x000f620008000a00 */
[----:B-1----:R-:W-:Y:S01]  /*8490*/  MOV R5, UR9 ;  /* 0x0000000900057c02 */ /* 0x002fe20008000f00 */
[----:B------:R-:W-:Y:S01]  /*84a0*/  IMAD.U32 R4, RZ, RZ, UR8 ;  /* 0x00000008ff047e24 */ /* 0x000fe2000f8e00ff */
[----:B---3--:R-:W-:Y:S01]  /*84b0*/  MOV R7, UR7 ;  /* 0x0000000700077c02 */ /* 0x008fe20008000f00 */
[----:B------:R-:W-:Y:S01]  /*84c0*/  IMAD.U32 R6, RZ, RZ, UR6 ;  /* 0x00000006ff067e24 */ /* 0x000fe2000f8e00ff */
[----:B-----5:R-:W-:Y:S01]  /*84d0*/  MOV R11, UR5 ;  /* 0x00000005000b7c02 */ /* 0x020fe20008000f00 */
[----:B------:R-:W-:Y:S02]  /*84e0*/  IMAD.U32 R10, RZ, RZ, UR4 ;  /* 0x00000004ff0a7e24 */ /* 0x000fe4000f8e00ff */
[----:B------:R-:W-:Y:S07]  /*84f0*/  LEPC R20, `(.L_x_136) ;  /* 0x000000001014794e */ /* 0x000fee0000000000 */
[----:B--2-4-:R-:W-:Y:S05]  /*8500*/  CALL.ABS.NOINC R2 ;  /* 0x0000000002007343 */ /* 0x014fea0003c00000 */
.L_x_136:
[----:B------:R-:W-:Y:S05]  /*8510*/  WARPSYNC.ALL ;  /* 0x0000000000007948 */ /* 0x000fea0003800000 */
[----:B------:R-:W-:Y:S01]  /*8520*/  R2UR UR4, R39 ;  /* 0x00000000270472ca */ /* 0x000fe200000e0000 */
[--C-:B-1----:R-:W-:Y:S01]  /*8530*/  HADD2.F32 R40, -RZ, R48.reuse.H0_H0 ;  /* 0x20000030ff287230 */ /* 0x102fe20000004100 */
[----:B------:R-:W-:Y:S01]  /*8540*/  ISETP.NE.AND P6, PT, R100, RZ, PT ;  /* 0x000000ff6400720c */ /* 0x000fe20003fc5270 */
[----:B------:R-:W-:Y:S01]  /*8550*/  HADD2.F32 R43, -RZ, R48.H1_H1 ;  /* 0x30000030ff2b7230 */ /* 0x000fe20000004100 */
[----:B------:R-:W-:Y:S01]  /*8560*/  ISETP.NE.AND P0, PT, R99, RZ, PT ;  /* 0x000000ff6300720c */ /* 0x000fe20003f05270 */
[----:B------:R-:W-:Y:S01]  /*8570*/  HADD2.F32 R42, -RZ, R49.H0_H0 ;  /* 0x20000031ff2a7230 */ /* 0x000fe20000004100 */
[----:B------:R-:W-:Y:S01]  /*8580*/  MOV R61, UR45 ;  /* 0x0000002d003d7c02 */ /* 0x000fe20008000f00 */
[--C-:B------:R-:W-:Y:S01]  /*8590*/  HADD2.F32 R45, -RZ, R51.reuse.H0_H0 ;  /* 0x20000033ff2d7230 */ /* 0x100fe20000004100 */
[----:B------:R-:W-:Y:S01]  /*85a0*/  BSSY.RECONVERGENT B0, `(.L_x_137) ;  /* 0x0000088000007945 */ /* 0x000fe20003800200 */
[----:B------:R-:W-:Y:S01]  /*85b0*/  HADD2.F32 R44, -RZ, R51.H1_H1 ;  /* 0x30000033ff2c7230 */ /* 0x000fe20000004100 */
[----:B------:R-:W-:Y:S03]  /*85c0*/  LEA R62, R46, UR44, 0x3 ;  /* 0x0000002c2e3e7c11 */ /* 0x000fe6000f8e18ff */
[----:B------:R-:W1:Y:S02]  /*85d0*/  LDTM.x32 R4, tmem[UR4+0x40] ;  /* 0x00004004000479ee */ /* 0x000e6400082c0000 */
[----:B------:R-:W-:Y:S02]  /*85e0*/  @P6 LEA R61, R61, UR44, 0x3 ;  /* 0x0000002c3d3d6c11 */ /* 0x000fe4000f8e18ff */
[----:B------:R-:W-:Y:S02]  /*85f0*/  @P6 SHF.L.U32 R63, R94, 0x1f, RZ ;  /* 0x0000001f5e3f6819 */ /* 0x000fe400000006ff */
[----:B------:R-:W-:Y:S04]  /*8600*/  @P6 IADD3 R61, PT, PT, R61, 0xa0, RZ ;  /* 0x000000a03d3d6810 */ /* 0x000fe80007ffe0ff */
[----:B------:R-:W-:Y:S01]  /*8610*/  @P6 PRMT R61, R102, 0x654, R61 ;  /* 0x00000654663d6816 */ /* 0x000fe2000000003d */
[C---:B-1----:R-:W-:Y:S01]  /*8620*/  FMUL R0, R38.reuse, R4 ;  /* 0x0000000426007220 */ /* 0x042fe20000400000 */
        /* <DEDUP_REMOVED lines=10> */
[----:B----4-:R-:W-:Y:S01]  /*86d0*/  F2FP.F16.F32.PACK_AB R68, R2, R0 ;  /* 0x000000000244723e */ /* 0x010fe200000000ff */
[C---:B------:R-:W-:Y:S01]  /*86e0*/  FFMA R7, R41.reuse, R40, R7 ;  /* 0x0000002829077223 */ /* 0x040fe20000000007 */
[----:B------:R-:W-:Y:S01]  /*86f0*/  FFMA R4, R41, R43, R4 ;  /* 0x0000002b29047223 */ /* 0x000fe20000000004 */
[C---:B------:R-:W-:Y:S01]  /*8700*/  FMUL R5, R38.reuse, R9 ;  /* 0x0000000926057220 */ /* 0x040fe20000400000 */
[C---:B------:R-:W-:Y:S01]  /*8710*/  FMUL R6, R38.reuse, R10 ;  /* 0x0000000a26067220 */ /* 0x040fe20000400000 */
[C---:B------:R-:W-:Y:S01]  /*8720*/  FMUL R11, R38.reuse, R11 ;  /* 0x0000000b260b7220 */ /* 0x040fe20000400000 */
[--C-:B------:R-:W-:Y:S01]  /*8730*/  HADD2.F32 R40, -RZ, R56.reuse.H0_H0 ;  /* 0x20000038ff287230 */ /* 0x100fe20000004100 */
[----:B------:R-:W-:Y:S01]  /*8740*/  F2FP.F16.F32.PACK_AB R69, R7, R3 ;  /* 0x000000030745723e */ /* 0x000fe200000000ff */
[C---:B------:R-:W-:Y:S01]  /*8750*/  FFMA R5, R41.reuse, R42, R5 ;  /* 0x0000002a29057223 */ /* 0x040fe20000000005 */
[C---:B------:R-:W-:Y:S01]  /*8760*/  FFMA R6, R41.reuse, R45, R6 ;  /* 0x0000002d29067223 */ /* 0x040fe20000000006 */
[----:B------:R-:W-:Y:S01]  /*8770*/  FFMA R11, R41, R44, R11 ;  /* 0x0000002c290b7223 */ /* 0x000fe2000000000b */
[C---:B------:R-:W-:Y:S01]  /*8780*/  FMUL R8, R38.reuse, R12 ;  /* 0x0000000c26087220 */ /* 0x040fe20000400000 */
[----:B------:R-:W-:Y:S01]  /*8790*/  HADD2.F32 R42, -RZ, R56.H1_H1 ;  /* 0x30000038ff2a7230 */ /* 0x000fe20000004100 */
[----:B------:R-:W-:Y:S01]  /*87a0*/  F2FP.F16.F32.PACK_AB R70, R5, R4 ;  /* 0x000000040546723e */ /* 0x000fe200000000ff */
[C---:B------:R-:W-:Y:S01]  /*87b0*/  FMUL R9, R38.reuse, R13 ;  /* 0x0000000d26097220 */ /* 0x040fe20000400000 */
[----:B------:R-:W-:Y:S01]  /*87c0*/  F2FP.F16.F32.PACK_AB R71, R11, R6 ;  /* 0x000000060b47723e */ /* 0x000fe200000000ff */
[C---:B------:R-:W-:Y:S01]  /*87d0*/  FFMA R8, R41.reuse, R40, R8 ;  /* 0x0000002829087223 */ /* 0x040fe20000000008 */
[--C-:B------:R-:W-:Y:S02]  /*87e0*/  HADD2.F32 R43, -RZ, R57.reuse.H0_H0 ;  /* 0x20000039ff2b7230 */ /* 0x100fe40000004100 */
[----:B------:R-:W-:Y:S01]  /*87f0*/  FFMA R9, R41, R42, R9 ;  /* 0x0000002a29097223 */ /* 0x000fe20000000009 */
[C---:B------:R-:W-:Y:S01]  /*8800*/  FMUL R10, R38.reuse, R14 ;  /* 0x0000000e260a7220 */ /* 0x040fe20000400000 */
[----:B------:R1:W-:Y:S01]  /*8810*/  STS.128 [R97+0x4000], R68 ;  /* 0x0040004461007388 */ /* 0x0003e20000000c00 */
[----:B------:R-:W-:Y:S02]  /*8820*/  HADD2.F32 R40, -RZ, R57.H1_H1 ;  /* 0x30000039ff287230 */ /* 0x000fe40000004100 */
[C---:B------:R-:W-:Y:S01]  /*8830*/  FMUL R15, R38.reuse, R15 ;  /* 0x0000000f260f7220 */ /* 0x040fe20000400000 */
[----:B------:R-:W-:Y:S01]  /*8840*/  F2FP.F16.F32.PACK_AB R52, R9, R8 ;  /* 0x000000080934723e */ /* 0x000fe200000000ff */
[C---:B------:R-:W-:Y:S01]  /*8850*/  FFMA R10, R41.reuse, R43, R10 ;  /* 0x0000002b290a7223 */ /* 0x040fe2000000000a */
[--C-:B------:R-:W-:Y:S02]  /*8860*/  HADD2.F32 R42, -RZ, R58.reuse.H0_H0 ;  /* 0x2000003aff2a7230 */ /* 0x100fe40000004100 */
        /* <DEDUP_REMOVED lines=60> */
[----:B-1----:R-:W-:Y:S01]  /*8c30*/  F2FP.F16.F32.PACK_AB R68, R17, R16 ;  /* 0x000000101144723e */ /* 0x002fe200000000ff */
        /* <DEDUP_REMOVED lines=30> */
.L_x_138:
[----:B------:R-:W-:Y:S05]  /*8e20*/  BSYNC.RECONVERGENT B0 ;  /* 0x0000000000007941 */ /* 0x000fea0003800200 */
.L_x_137:
[----:B------:R-:W-:Y:S01]  /*8e30*/  BAR.SYNC.DEFER_BLOCKING 0x1, 0x80 ;  /* 0x0042000000007b1d */ /* 0x000fe20000010000 */
[----:B------:R-:W-:Y:S04]  /*8e40*/  UIADD3 UR4, UPT, UPT, UR45, 0x1, URZ ;  /* 0x000000012d047890 */ /* 0x000fe8000fffe0ff */
[----:B------:R-:W-:Y:S04]  /*8e50*/  UISETP.NE.AND UP0, UPT, UR4, 0x4, UPT ;  /* 0x000000040400788c */ /* 0x000fe8000bf05270 */
[----:B------:R-:W-:Y:S01]  /*8e60*/  USEL UR46, UR4, URZ, UP0 ;  /* 0x000000ff042e7287 */ /* 0x000fe20008000000 */
[----:B------:R1:W-:Y:S01]  /*8e70*/  @P6 SYNCS.ARRIVE.TRANS64.RED.A1T0 RZ, [R61+URZ], RZ ;  /* 0x000000ff3dff69a7 */ /* 0x0003e200081004ff */
[----:B------:R-:W-:Y:S01]  /*8e80*/  BSSY B1, `(.L_x_139) ;  /* 0x0000017000017945 */ /* 0x000fe20003800000 */
[----:B------:R-:W4:Y:S02]  /*8e90*/  @P6 SYNCS.PHASECHK.TRANS64.TRYWAIT P0, [R62+URZ+0x80], R63 ;  /* 0x0000803f3e0065a7 */ /* 0x000f2400080011ff */
[----:B----4-:R-:W-:Y:S01]  /*8ea0*/  @P6 SEL R47, RZ, 0x1, !P0 ;  /* 0x00000001ff2f6807 */ /* 0x010fe20004000000 */
        /* <DEDUP_REMOVED lines=13> */
.L_x_142:
[----:B------:R-:W-:Y:S05]  /*8f80*/  BSYNC B0 ;  /* 0x0000000000007941 */ /* 0x000fea0003800000 */
.L_x_141:
[----:B------:R-:W-:Y:S11]  /*8f90*/  ISETP.NE.AND P0, PT, R60, RZ, PT ;  /* 0x000000ff3c00720c */ /* 0x000ff60003f05270 */
[----:B------:R-:W-:Y:S02]  /*8fa0*/  @!UPT UIADD3 URZ, UPT, UPT, URZ, URZ, URZ ;  /* 0x000000fffffff290 */ /* 0x000fe4000fffe0ff */
[----:B------:R4:W1:Y:S04]  /*8fb0*/  @P0 LDS.128 R48, [R3] ;  /* 0x0000000003300984 */ /* 0x0008680000000c00 */
[----:B------:R4:W1:Y:S04]  /*8fc0*/  @P0 LDS.128 R56, [R2+0x10] ;  /* 0x0000100002380984 */ /* 0x0008680000000c00 */
[----:B------:R4:W1:Y:S04]  /*8fd0*/  @P0 LDS.128 R64, [R0+0x20] ;  /* 0x0000200000400984 */ /* 0x0008680000000c00 */
[----:B------:R4:W1:Y:S02]  /*8fe0*/  @P0 LDS.128 R72, [R46+0x30] ;  /* 0x000030002e480984 */ /* 0x0008640000000c00 */
.L_x_140:
[----:B------:R-:W-:Y:S05]  /*8ff0*/  BSYNC B1 ;  /* 0x0000000000017941 */ /* 0x000fea0003800000 */
.L_x_139:
[----:B----4-:R-:W-:Y:S05]  /*9000*/  VIADD R0, R39, 0x60 ;  /* 0x0000006027007836 */ /* 0x010fea0000000000 */
        /* <DEDUP_REMOVED lines=9> */
[----:B------:R-:W4:Y:S01]  /*90a0*/  LDCU.64 UR6, c[0x4][0x78] ;  /* 0x01000f00ff0677ac */ /* 0x000f220008000a00 */
[----:B------:R-:W2:Y:S01]  /*90b0*/  LDC.64 R2, c[0x4][R3] ;  /* 0x0100000003027b82 */ /* 0x000ea20000000a00 */
[----:B------:R-:W5:Y:S01]  /*90c0*/  LDCU.64 UR4, c[0x4][0x10] ;  /* 0x01000200ff0477ac */ /* 0x000f620008000a00 */
[----:B-1----:R-:W-:Y:S01]  /*90d0*/  MOV R5, UR9 ;  /* 0x0000000900057c02 */ /* 0x002fe20008000f00 */
[----:B------:R-:W-:Y:S01]  /*90e0*/  IMAD.U32 R4, RZ, RZ, UR8 ;  /* 0x00000008ff047e24 */ /* 0x000fe2000f8e00ff */
[----:B----4-:R-:W-:Y:S01]  /*90f0*/  MOV R7, UR7 ;  /* 0x0000000700077c02 */ /* 0x010fe20008000f00 */
[----:B------:R-:W-:Y:S01]  /*9100*/  IMAD.U32 R6, RZ, RZ, UR6 ;  /* 0x00000006ff067e24 */ /* 0x000fe2000f8e00ff */
[----:B-----5:R-:W-:Y:S01]  /*9110*/  MOV R11, UR5 ;  /* 0x00000005000b7c02 */ /* 0x020fe20008000f00 */
[----:B------:R-:W-:Y:S02]  /*9120*/  IMAD.U32 R10, RZ, RZ, UR4 ;  /* 0x00000004ff0a7e24 */ /* 0x000fe4000f8e00ff */
[----:B------:R-:W-:Y:S07]  /*9130*/  LEPC R20, `(.L_x_144) ;  /* 0x000000001014794e */ /* 0x000fee0000000000 */
[----:B--23--:R-:W-:Y:S05]  /*9140*/  CALL.ABS.NOINC R2 ;  /* 0x0000000002007343 */ /* 0x00cfea0003c00000 */
.L_x_144:
[----:B------:R-:W-:Y:S01]  /*9150*/  ISETP.NE.AND P0, PT, R99, RZ, PT ;  /* 0x000000ff6300720c */ /* 0x000fe20003f05270 */
[----:B------:R-:W-:Y:S05]  /*9160*/  WARPSYNC.ALL ;  /* 0x0000000000007948 */ /* 0x000fea0003800000 */
[----:B------:R-:W-:Y:S01]  /*9170*/  R2UR UR4, R39 ;  /* 0x00000000270472ca */ /* 0x000fe200000e0000 */
[--C-:B-1----:R-:W-:Y:S01]  /*9180*/  HADD2.F32 R40, -RZ, R48.reuse.H0_H0 ;  /* 0x20000030ff287230 */ /* 0x102fe20000004100 */
[----:B------:R-:W-:Y:S01]  /*9190*/  IADD3 R101, PT, PT, R101, 0x110, RZ ;  /* 0x0000011065657810 */ /* 0x000fe20007ffe0ff */
[----:B------:R-:W-:Y:S01]  /*91a0*/  HADD2.F32 R42, -RZ, R48.H1_H1 ;  /* 0x30000030ff2a7230 */ /* 0x000fe20000004100 */
[----:B------:R-:W-:Y:S01]  /*91b0*/  BSSY.RECONVERGENT B0, `(.L_x_145) ;  /* 0x0000088000007945 */ /* 0x000fe20003800200 */
[--C-:B------:R-:W-:Y:S01]  /*91c0*/  HADD2.F32 R43, -RZ, R49.reuse.H0_H0 ;  /* 0x20000031ff2b7230 */ /* 0x100fe20000004100 */
[----:B------:R-:W-:Y:S01]  /*91d0*/  LOP3.LUT R101, R101, 0xfefffff8, RZ, 0xc0, !PT ;  /* 0xfefffff865657812 */ /* 0x000fe200078ec0ff */
[----:B------:R-:W-:Y:S02]  /*91e0*/  HADD2.F32 R44, -RZ, R49.H1_H1 ;  /* 0x30000031ff2c7230 */ /* 0x000fe40000004100 */
[--C-:B------:R-:W-:Y:S02]  /*91f0*/  HADD2.F32 R45, -RZ, R50.reuse.H0_H0 ;  /* 0x20000032ff2d7230 */ /* 0x100fe40000004100 */
[----:B------:R-:W-:Y:S02]  /*9200*/  HADD2.F32 R46, -RZ, R50.H1_H1 ;  /* 0x30000032ff2e7230 */ /* 0x000fe40000004100 */
[----:B------:R-:W1:Y:S01]  /*9210*/  LDTM.x32 R4, tmem[UR4+0x60] ;  /* 0x00006004000479ee */ /* 0x000e6200082c0000 */
[----:B------:R-:W-:Y:S01]  /*9220*/  NOP ;  /* 0x0000000000007918 */ /* 0x000fe20000000000 */
[----:B-1----:R1:W-:Y:S01]  /*9230*/  SYNCS.ARRIVE.TRANS64.RED.A1T0 RZ, [R101+URZ], RZ ;  /* 0x000000ff65ff79a7 */ /* 0x0023e200081004ff */
[--C-:B------:R-:W-:Y:S02]  /*9240*/  HADD2.F32 R47, -RZ, R51.reuse.H0_H0 ;  /* 0x20000033ff2f7230 */ /* 0x100fe40000004100 */
[----:B------:R-:W-:Y:S02]  /*9250*/  HADD2.F32 R48, -RZ, R51.H1_H1 ;  /* 0x30000033ff307230 */ /* 0x000fe40000004100 */
[--C-:B------:R-:W-:Y:S02]  /*9260*/  HADD2.F32 R49, -RZ, R56.reuse.H0_H0 ;  /* 0x20000038ff317230 */ /* 0x100fe40000004100 */
[----:B------:R-:W-:Y:S02]  /*9270*/  HADD2.F32 R51, -RZ, R56.H1_H1 ;  /* 0x30000038ff337230 */ /* 0x000fe40000004100 */
[--C-:B------:R-:W-:Y:S02]  /*9280*/  HADD2.F32 R50, -RZ, R57.reuse.H0_H0 ;  /* 0x20000039ff327230 */ /* 0x100fe40000004100 */
[----:B---3--:R-:W-:Y:S02]  /*9290*/  HADD2.F32 R52, -RZ, R57.H1_H1 ;  /* 0x30000039ff347230 */ /* 0x008fe40000004100 */
[--C-:B------:R-:W-:Y:S02]  /*92a0*/  HADD2.F32 R53, -RZ, R58.reuse.H0_H0 ;  /* 0x2000003aff357230 */ /* 0x100fe40000004100 */
[----:B------:R-:W-:Y:S02]  /*92b0*/  HADD2.F32 R54, -RZ, R58.H1_H1 ;  /* 0x3000003aff367230 */ /* 0x000fe40000004100 */
[--C-:B------:R-:W-:Y:S02]  /*92c0*/  HADD2.F32 R55, -RZ, R59.reuse.H0_H0 ;  /* 0x2000003bff377230 */ /* 0x100fe40000004100 */
[----:B------:R-:W-:Y:S02]  /*92d0*/  HADD2.F32 R56, -RZ, R59.H1_H1 ;  /* 0x3000003bff387230 */ /* 0x000fe40000004100 */
[--C-:B------:R-:W-:Y:S02]  /*92e0*/  HADD2.F32 R57, -RZ, R64.reuse.H0_H0 ;  /* 0x20000040ff397230 */ /* 0x100fe40000004100 */
[C---:B------:R-:W-:Y:S01]  /*92f0*/  FMUL R4, R38.reuse, R4 ;  /* 0x0000000426047220 */ /* 0x040fe20000400000 */
[C---:B------:R-:W-:Y:S01]  /*9300*/  FMUL R5, R38.reuse, R5 ;  /* 0x0000000526057220 */ /* 0x040fe20000400000 */
[C---:B------:R-:W-:Y:S01]  /*9310*/  FMUL R6, R38.reuse, R6 ;  /* 0x0000000626067220 */ /* 0x040fe20000400000 */
[C---:B------:R-:W-:Y:S01]  /*9320*/  FMUL R7, R38.reuse, R7 ;  /* 0x0000000726077220 */ /* 0x040fe20000400000 */
[C---:B------:R-:W-:Y:S01]  /*9330*/  FFMA R4, R41.reuse, R40, R4 ;  /* 0x0000002829047223 */ /* 0x040fe20000000004 */
[C---:B------:R-:W-:Y:S01]  /*9340*/  FFMA R5, R41.reuse, R42, R5 ;  /* 0x0000002a29057223 */ /* 0x040fe20000000005 */
[C---:B------:R-:W-:Y:S01]  /*9350*/  FFMA R6, R41.reuse, R43, R6 ;  /* 0x0000002b29067223 */ /* 0x040fe20000000006 */
[----:B------:R-:W-:Y:S01]  /*9360*/  FFMA R7, R41, R44, R7 ;  /* 0x0000002c29077223 */ /* 0x000fe20000000007 */
[C---:B------:R-:W-:Y:S01]  /*9370*/  FMUL R8, R38.reuse, R8 ;  /* 0x0000000826087220 */ /* 0x040fe20000400000 */
[C---:B------:R-:W-:Y:S01]  /*9380*/  FMUL R9, R38.reuse, R9 ;  /* 0x0000000926097220 */ /* 0x040fe20000400000 */
[----:B------:R-:W-:Y:S01]  /*9390*/  F2FP.F16.F32.PACK_AB R104, R5, R4 ;  /* 0x000000040568723e */ /* 0x000fe200000000ff */
[C---:B------:R-:W-:Y:S01]  /*93a0*/  FMUL R10, R38.reuse, R10 ;  /* 0x0000000a260a7220 */ /* 0x040fe20000400000 */
[----:B------:R-:W-:Y:S01]  /*93b0*/  F2FP.F16.F32.PACK_AB R105, R7, R6 ;  /* 0x000000060769723e */ /* 0x000fe200000000ff */
[C---:B------:R-:W-:Y:S01]  /*93c0*/  FFMA R8, R41.reuse, R45, R8 ;  /* 0x0000002d29087223 */ /* 0x040fe20000000008 */
[C---:B------:R-:W-:Y:S01]  /*93d0*/  FFMA R9, R41.reuse, R46, R9 ;  /* 0x0000002e29097223 */ /* 0x040fe20000000009 */
[----:B------:R-:W-:Y:S01]  /*93e0*/  FFMA R10, R41, R47, R10 ;  /* 0x0000002f290a7223 */ /* 0x000fe2000000000a */
[C---:B------:R-:W-:Y:S01]  /*93f0*/  FMUL R11, R38.reuse, R11 ;  /* 0x0000000b260b7220 */ /* 0x040fe20000400000 */
[C---:B------:R-:W-:Y:S01]  /*9400*/  FMUL R0, R38.reuse, R12 ;  /* 0x0000000c26007220 */ /* 0x040fe20000400000 */
[C---:B------:R-:W-:Y:S01]  /*9410*/  FMUL R2, R38.reuse, R13 ;  /* 0x0000000d26027220 */ /* 0x040fe20000400000 */
[----:B------:R-:W-:Y:S01]  /*9420*/  F2FP.F16.F32.PACK_AB R106, R9, R8 ;  /* 0x00000008096a723e */ /* 0x000fe200000000ff */
[C---:B------:R-:W-:Y:S01]  /*9430*/  FFMA R11, R41.reuse, R48, R11 ;  /* 0x00000030290b7223 */ /* 0x040fe2000000000b */
[C---:B------:R-:W-:Y:S01]  /*9440*/  FFMA R0, R41.reuse, R49, R0 ;  /* 0x0000003129007223 */ /* 0x040fe20000000000 */
[C---:B------:R-:W-:Y:S01]  /*9450*/  FFMA R2, R41.reuse, R51, R2 ;  /* 0x0000003329027223 */ /* 0x040fe20000000002 */
[C---:B------:R-:W-:Y:S01]  /*9460*/  FMUL R3, R38.reuse, R14 ;  /* 0x0000000e26037220 */ /* 0x040fe20000400000 */
[C---:B------:R-:W-:Y:S01]  /*9470*/  FMUL R15, R38.reuse, R15 ;  /* 0x0000000f260f7220 */ /* 0x040fe20000400000 */
[C---:B------:R-:W-:Y:S01]  /*9480*/  FMUL R12, R38.reuse, R16 ;  /* 0x00000010260c7220 */ /* 0x040fe20000400000 */
[C---:B------:R-:W-:Y:S01]  /*9490*/  FMUL R13, R38.reuse, R17 ;  /* 0x00000011260d7220 */ /* 0x040fe20000400000 */
[C---:B------:R-:W-:Y:S01]  /*94a0*/  FFMA R3, R41.reuse, R50, R3 ;  /* 0x0000003229037223 */ /* 0x040fe20000000003 */
[C---:B------:R-:W-:Y:S01]  /*94b0*/  FMUL R14, R38.reuse, R18 ;  /* 0x00000012260e7220 */ /* 0x040fe20000400000 */
[----:B------:R-:W-:Y:S01]  /*94c0*/  FFMA R15, R41, R52, R15 ;  /* 0x00000034290f7223 */ /* 0x000fe2000000000f */
[C---:B------:R-:W-:Y:S01]  /*94d0*/  FMUL R19, R38.reuse, R19 ;  /* 0x0000001326137220 */ /* 0x040fe20000400000 */
[----:B------:R-:W-:Y:S01]  /*94e0*/  F2FP.F16.F32.PACK_AB R107, R11, R10 ;  /* 0x0000000a0b6b723e */ /* 0x000fe200000000ff */
[C---:B------:R-:W-:Y:S01]  /*94f0*/  FFMA R12, R41.reuse, R53, R12 ;  /* 0x00000035290c7223 */ /* 0x040fe2000000000c */
[----:B------:R-:W-:Y:S02]  /*9500*/  HADD2.F32 R58, -RZ, R64.H1_H1 ;  /* 0x30000040ff3a7230 */ /* 0x000fe40000004100 */
[C---:B------:R-:W-:Y:S01]  /*9510*/  FMUL R16, R38.reuse, R20 ;  /* 0x0000001426107220 */ /* 0x040fe20000400000 */
[C---:B------:R-:W-:Y:S01]  /*9520*/  FFMA R13, R41.reuse, R54, R13 ;  /* 0x00000036290d7223 */ /* 0x040fe2000000000d */
[----:B------:R1:W-:Y:S01]  /*9530*/  STS.128 [R97+0x6000], R104 ;  /* 0x0060006861007388 */ /* 0x0003e20000000c00 */
[--C-:B------:R-:W-:Y:S02]  /*9540*/  HADD2.F32 R59, -RZ, R65.reuse.H0_H0 ;  /* 0x20000041ff3b7230 */ /* 0x100fe40000004100 */
[C---:B------:R-:W-:Y:S01]  /*9550*/  FMUL R17, R38.reuse, R21 ;  /* 0x0000001526117220 */ /* 0x040fe20000400000 */
[C---:B------:R-:W-:Y:S01]  /*9560*/  FFMA R14, R41.reuse, R55, R14 ;  /* 0x00000037290e7223 */ /* 0x040fe2000000000e */
[----:B------:R-:W-:Y:S02]  /*9570*/  HADD2.F32 R60, -RZ, R65.H1_H1 ;  /* 0x30000041ff3c7230 */ /* 0x000fe40000004100 */
[C---:B------:R-:W-:Y:S01]  /*9580*/  FMUL R18, R38.reuse, R22 ;  /* 0x0000001626127220 */ /* 0x040fe20000400000 */
[C---:B------:R-:W-:Y:S01]  /*9590*/  FFMA R19, R41.reuse, R56, R19 ;  /* 0x0000003829137223 */ /* 0x040fe20000000013 */
        /* <DEDUP_REMOVED lines=13> */
[----:B------:R-:W-:Y:S01]  /*9670*/  FMUL R27, R38, R27 ;  /* 0x0000001b261b7220 */ /* 0x000fe20000400000 */
[----:B------:R-:W-:Y:S01]  /*9680*/  F2FP.F16.F32.PACK_AB R108, R2, R0 ;  /* 0x00000000026c723e */ /* 0x000fe200000000ff */
[----:B------:R-:W-:Y:S01]  /*9690*/  FFMA R20, R41, R61, R20 ;  /* 0x0000003d29147223 */ /* 0x000fe20000000014 */
[----:B------:R-:W-:Y:S01]  /*96a0*/  F2FP.F16.F32.PACK_AB R109, R15, R3 ;  /* 0x000000030f6d723e */ /* 0x000fe200000000ff */
[----:B------:R-:W-:Y:S01]  /*96b0*/  HADD2.F32 R66, -RZ, R72.H1_H1 ;  /* 0x30000048ff427230 */ /* 0x000fe20000004100 */
[----:B------:R-:W-:Y:S01]  /*96c0*/  F2FP.F16.F32.PACK_AB R110, R13, R12 ;  /* 0x0000000c0d6e723e */ /* 0x000fe200000000ff */
[C---:B------:R-:W-:Y:S01]  /*96d0*/  FMUL R24, R38.reuse, R28 ;  /* 0x0000001c26187220 */ /* 0x040fe20000400000 */
[----:B------:R-:W-:Y:S01]  /*96e0*/  F2FP.F16.F32.PACK_AB R111, R19, R14 ;  /* 0x0000000e136f723e */ /* 0x000fe200000000ff */
[C---:B------:R-:W-:Y:S01]  /*96f0*/  FFMA R21, R41.reuse, R62, R21 ;  /* 0x0000003e29157223 */ /* 0x040fe20000000015 */
[--C-:B------:R-:W-:Y:S02]  /*9700*/  HADD2.F32 R67, -RZ, R73.reuse.H0_H0 ;  /* 0x20000049ff437230 */ /* 0x100fe40000004100 */
[C---:B------:R-:W-:Y:S01]  /*9710*/  FMUL R25, R38.reuse, R29 ;  /* 0x0000001d26197220 */ /* 0x040fe20000400000 */
[C---:B------:R-:W-:Y:S01]  /*9720*/  FFMA R22, R41.reuse, R63, R22 ;  /* 0x0000003f29167223 */ /* 0x040fe20000000016 */
[----:B------:R1:W-:Y:S01]  /*9730*/  STS.128 [R96+0x6010], R108 ;  /* 0x0060106c60007388 */ /* 0x0003e20000000c00 */
        /* <DEDUP_REMOVED lines=46> */
[----:B---3--:R-:W-:Y:S04]  /*9a20*/  DEPBAR.LE SB0, 0x1 ;  /* 0x000080400000791a */ /* 0x008fe80000000000 */
.L_x_146:
[----:B------:R-:W-:Y:S05]  /*9a30*/  BSYNC.RECONVERGENT B0 ;  /* 0x0000000000007941 */ /* 0x000fea0003800200 */
.L_x_145:
[----:B------:R-:W-:Y:S01]  /*9a40*/  BAR.SYNC.DEFER_BLOCKING 0x1, 0x80 ;  /* 0x0042000000007b1d */ /* 0x000fe20000010000 */
[----:B------:R-:W-:Y:S01]  /*9a50*/  UISETP.NE.AND UP0, UPT, UR47, -0x4, UPT ;  /* 0xfffffffc2f00788c */ /* 0x000fe2000bf05270 */
[----:B------:R-:W-:Y:S08]  /*9a60*/  IADD3 R0, PT, PT, R36, 0x1, RZ ;  /* 0x0000000124007810 */ /* 0x000ff00007ffe0ff */
[----:B------:R-:W-:Y:S05]  /*9a70*/  BRA.U !UP0, `(.L_x_147) ;  /* 0x0000000108247547 */ /* 0x000fea000b800000 */
[----:B------:R-:W-:Y:S01]  /*9a80*/  ISETP.NE.AND P0, PT, R100, RZ, PT ;  /* 0x000000ff6400720c */ /* 0x000fe20003f05270 */
[----:B------:R-:W-:Y:S01]  /*9a90*/  IMAD.U32 R2, RZ, RZ, UR46 ;  /* 0x0000002eff027e24 */ /* 0x000fe2000f8e00ff */
[----:B------:R-:W-:Y:S04]  /*9aa0*/  UIADD3 UR4, UPT, UPT, UR46, 0x1, URZ ;  /* 0x000000012e047890 */ /* 0x000fe8000fffe0ff */
[----:B------:R-:W-:Y:S04]  /*9ab0*/  UISETP.NE.AND UP0, UPT, UR4, 0x4, UPT ;  /* 0x000000040400788c */ /* 0x000fe8000bf05270 */
[----:B------:R-:W-:Y:S03]  /*9ac0*/  USEL UR46, UR4, URZ, UP0 ;  /* 0x000000ff042e7287 */ /* 0x000fe60008000000 */
[----:B------:R-:W-:Y:S05]  /*9ad0*/  @P0 LEA R2, R2, UR44, 0x3 ;  /* 0x0000002c02020c11 */ /* 0x000fea000f8e18ff */
[----:B------:R-:W-:Y:S05]  /*9ae0*/  @P0 VIADD R3, R2, 0xa0 ;  /* 0x000000a002030836 */ /* 0x000fea0000000000 */
[----:B------:R-:W-:Y:S04]  /*9af0*/  @P0 PRMT R3, R102, 0x654, R3 ;  /* 0x0000065466030816 */ /* 0x000fe80000000003 */
[----:B------:R3:W-:Y:S03]  /*9b00*/  @P0 SYNCS.ARRIVE.TRANS64.RED.A1T0 RZ, [R3+URZ], RZ ;  /* 0x000000ff03ff09a7 */ /* 0x0007e600081004ff */
.L_x_147:
[----:B------:R-:W-:Y:S01]  /*9b10*/  R2UR UR5, R86 ;  /* 0x00000000560572ca */ /* 0x000fe200000e0000 */
[----:B------:R-:W-:Y:S01]  /*9b20*/  UISETP.NE.AND UP0, UPT, UR61, URZ, UPT ;  /* 0x000000ff3d00728c */ /* 0x000fe2000bf05270 */
[----:B------:R-:W-:Y:S01]  /*9b30*/  R2UR UR4, R87 ;  /* 0x00000000570472ca */ /* 0x000fe200000e0000 */
[----:B------:R-:W-:Y:S01]  /*9b40*/  UIADD3 UR47, UPT, UPT, UR47, 0x4, URZ ;  /* 0x000000042f2f7890 */ /* 0x000fe2000fffe0ff */
[----:B------:R-:W-:Y:S01]  /*9b50*/  ISETP.NE.AND P0, PT, R90, 0x2, PT ;  /* 0x000000025a00780c */ /* 0x000fe20003f05270 */
[----:B------:R-:W-:Y:S01]  /*9b60*/  UMOV UR36, UR60 ;  /* 0x0000003c00247c82 */ /* 0x000fe20008000000 */
[----:B------:R-:W-:Y:S02]  /*9b70*/  ISETP.NE.AND P1, PT, R0, 0x4, PT ;  /* 0x000000040000780c */ /* 0x000fe40003f25270 */
[----:B---3--:R-:W-:Y:S02]  /*9b80*/  SEL R3, RZ, 0x1, P0 ;  /* 0x00000001ff037807 */ /* 0x008fe40000000000 */
[----:B------:R-:W-:Y:S02]  /*9b90*/  SEL R2, RZ, 0x1, P1 ;  /* 0x00000001ff027807 */ /* 0x000fe40000800000 */
[----:B------:R-:W-:Y:S01]  /*9ba0*/  LOP3.LUT R92, R92, R3, RZ, 0x3c, !PT ;  /* 0x000000035c5c7212 */ /* 0x000fe200078e3cff */
[----:B------:R-:W-:Y:S01]  /*9bb0*/  UIADD3 UR20, UPT, UPT, UR37, UR5, URZ ;  /* 0x0000000525147290 */ /* 0x000fe2000fffe0ff */
[----:B------:R-:W-:Y:S01]  /*9bc0*/  LOP3.LUT R93, R93, R2, RZ, 0x3c, !PT ;  /* 0x000000025d5d7212 */ /* 0x000fe200078e3cff */
[----:B------:R-:W-:Y:S01]  /*9bd0*/  UIADD3 UR16, UPT, UPT, UR38, UR4, URZ ;  /* 0x0000000426107290 */ /* 0x000fe2000fffe0ff */
[----:B------:R-:W-:Y:S02]  /*9be0*/  SEL R90, R90, RZ, P0 ;  /* 0x000000ff5a5a7207 */ /* 0x000fe40000000000 */
[----:B------:R-:W-:Y:S01]  /*9bf0*/  SEL R36, R0, RZ, P1 ;  /* 0x000000ff00247207 */ /* 0x000fe20000800000 */
[----:B------:R-:W-:Y:S08]  /*9c00*/  BRA.U UP0, `(.L_x_148) ;  /* 0xffffffc1000c7547 */ /* 0x000ff0000b83ffff */
[----:B------:R-:W3:Y:S01]  /*9c10*/  LDCU.64 UR4, c[0x0][0x888] ;  /* 0x00011100ff0477ac */ /* 0x000ee20008000a00 */
[----:B------:R-:W4:Y:S01]  /*9c20*/  LDCU.64 UR6, c[0x0][0x890] ;  /* 0x00011200ff0677ac */ /* 0x000f220008000a00 */
[----:B---3--:R-:W-:Y:S02]  /*9c30*/  ISETP.NE.U32.AND P2, PT, RZ, UR4, PT ;  /* 0x00000004ff007c0c */ /* 0x008fe4000bf45070 */
[----:B----4-:R-:W-:Y:S02]  /*9c40*/  ISETP.NE.U32.AND P1, PT, RZ, UR6, PT ;  /* 0x00000006ff007c0c */ /* 0x010fe4000bf25070 */
[----:B------:R-:W-:Y:S02]  /*9c50*/  ISETP.NE.AND.EX P2, PT, RZ, UR5, PT, P2 ;  /* 0x00000005ff007c0c */ /* 0x000fe4000bf45320 */
[----:B------:R-:W-:-:S13]  /*9c60*/  ISETP.NE.AND.EX P0, PT, RZ, UR7, PT, P1 ;  /* 0x00000007ff007c0c */ /* 0x000fda000bf05310 */
[----:B------:R-:W-:Y:S05]  /*9c70*/  @P2 BRA P0, `(.L_x_149) ;  /* 0x00000000003c2947 */ /* 0x000fea0000000000 */
[----:B------:R-:W-:-:S13]  /*9c80*/  ISETP.NE.AND.EX P1, PT, RZ, UR7, PT, P1 ;  /* 0x00000007ff007c0c */ /* 0x000fda000bf25310 */
[----:B------:R-:W-:Y:S05]  /*9c90*/  @P1 BRA `(.L_x_150) ;  /* 0x00000000000c1947 */ /* 0x000fea0003800000 */
[----:B------:R-:W-:-:S13]  /*9ca0*/  FSETP.NEU.AND P0, PT, R41, RZ, PT ;  /* 0x000000ff2900720b */ /* 0x000fda0003f0d000 */
[----:B------:R-:W-:Y:S05]  /*9cb0*/  @!P0 EXIT ;  /* 0x000000000000894d */ /* 0x000fea0003800000 */
[----:B------:R-:W-:Y:S05]  /*9cc0*/  BRA `(.L_x_149) ;  /* 0x0000000000287947 */ /* 0x000fea0003800000 */
.L_x_150:
[----:B------:R-:W-:Y:S01]  /*9cd0*/  ISETP.NE.AND P0, PT, R89, RZ, PT ;  /* 0x000000ff5900720c */ /* 0x000fe20003f05270 */
[----:B------:R-:W-:-:S12]  /*9ce0*/  BSSY.RECONVERGENT B0, `(.L_x_149) ;  /* 0x0000008000007945 */ /* 0x000fd80003800200 */
[----:B------:R-:W-:Y:S05]  /*9cf0*/  @P0 BRA `(.L_x_151) ;  /* 0x0000000000100947 */ /* 0x000fea0003800000 */
[----:B------:R-:W-:-:S04]  /*9d00*/  ISETP.NE.U32.AND P0, PT, RZ, UR4, PT ;  /* 0x00000004ff007c0c */ /* 0x000fc8000bf05070 */
[----:B------:R-:W-:-:S13]  /*9d10*/  ISETP.NE.AND.EX P0, PT, RZ, UR5, PT, P0 ;  /* 0x00000005ff007c0c */ /* 0x000fda000bf05300 */
[----:B------:R-:W-:Y:S05]  /*9d20*/  @!P0 EXIT ;  /* 0x000000000000894d */ /* 0x000fea0003800000 */
[----:B------:R-:W-:Y:S05]  /*9d30*/  BRA `(.L_x_152) ;  /* 0x0000000000087947 */ /* 0x000fea0003800000 */
.L_x_151:
[----:B------:R-:W-:-:S13]  /*9d40*/  FSETP.NEU.AND P0, PT, R41, RZ, PT ;  /* 0x000000ff2900720b */ /* 0x000fda0003f0d000 */
[----:B------:R-:W-:Y:S05]  /*9d50*/  @!P0 EXIT ;  /* 0x000000000000894d */ /* 0x000fea0003800000 */
.L_x_152:
[----:B------:R-:W-:Y:S05]  /*9d60*/  BSYNC.RECONVERGENT B0 ;  /* 0x0000000000007941 */ /* 0x000fea0003800200 */
.L_x_149:
[----:B------:R-:W3:Y:S01]  /*9d70*/  S2UR UR7, SR_CgaCtaId ;  /* 0x00000000000779c3 */ /* 0x000ee20000008800 */
[----:B------:R-:W-:Y:S01]  /*9d80*/  ULEA UR6, UR46, UR44, 0x3 ;  /* 0x0000002c2e067291 */ /* 0x000fe2000f8e18ff */
[----:B------:R-:W-:-:S04]  /*9d90*/  DEPBAR.LE SB0, 0x0 ;  /* 0x000080000000791a */ /* 0x000fc80000000000 */
[----:B------:R-:W-:-:S04]  /*9da0*/  UIADD3 UR6, UPT, UPT, UR6, 0xa0, URZ ;  /* 0x000000a006067890 */ /* 0x000fc8000fffe0ff */
[----:B---3--:R-:W-:-:S09]  /*9db0*/  UPRMT UR6, UR7, 0x654, UR6 ;  /* 0x0000065407067896 */ /* 0x008fd20008000006 */
[----:B------:R-:W-:Y:S01]  /*9dc0*/  SYNCS.ARRIVE.TRANS64.RED.A1T0 RZ, [UR6], RZ ;  /* 0x000000ffffff79a7 */ /* 0x000fe20008100406 */
[----:B------:R-:W-:Y:S05]  /*9dd0*/  EXIT ;  /* 0x000000000000794d */ /* 0x000fea0003800000 */
.L_x_24:
[----:B-1----:R1:W2:Y:S02]  /*9de0*/  SYNCS.PHASECHK.TRANS64.TRYWAIT P0, [R0+URZ+0x140], R3 ;  /* 0x00014003000075a7 */ /* 0x0022a400080011ff */
[----:B--2---:R-:W-:Y:S05]  /*9df0*/  @!P0 NANOSLEEP.SYNCS 0x989680 ;  /* 0x009896800000895d */ /* 0x004fea0003900000 */
[----:B------:R-:W2:Y:S02]  /*9e00*/  @!P0 SYNCS.PHASECHK.TRANS64 P0, [R0+URZ+0x140], R3 ;  /* 0x00014003000085a7 */ /* 0x000ea400080010ff */
[----:B--2---:R-:W-:Y:S05]  /*9e10*/  @!P0 BRA `(.L_x_24) ;  /* 0xfffffffc00f08947 */ /* 0x004fea000383ffff */
[----:B------:R-:W-:Y:S05]  /*9e20*/  BRA `(.L_x_153) ;  /* 0xffffff7c00707947 */ /* 0x000fea000383ffff */
.L_x_27:
[----:B-1----:R-:W-:-:S07]  /*9e30*/  MOV R0, UR33 ;  /* 0x0000002100007c02 */ /* 0x002fce0008000f00 */
.L_x_154:
[----:B-1----:R1:W2:Y:S02]  /*9e40*/  SYNCS.PHASECHK.TRANS64.TRYWAIT P0, [R0+URZ+0x40], R3 ;  /* 0x00004003000075a7 */ /* 0x0022a400080011ff */
[----:B--2---:R-:W-:Y:S05]  /*9e50*/  @!P0 NANOSLEEP.SYNCS 0x989680 ;  /* 0x009896800000895d */ /* 0x004fea0003900000 */
[----:B------:R-:W2:Y:S02]  /*9e60*/  @!P0 SYNCS.PHASECHK.TRANS64 P0, [R0+URZ+0x40], R3 ;  /* 0x00004003000085a7 */ /* 0x000ea400080010ff */
[----:B--2---:R-:W-:Y:S05]  /*9e70*/  @!P0 BRA `(.L_x_154) ;  /* 0xfffffffc00f08947 */ /* 0x004fea000383ffff */
[----:B------:R-:W-:Y:S05]  /*9e80*/  BRA `(.L_x_26) ;  /* 0xffffff7c00c07947 */ /* 0x000fea000383ffff */
.L_x_34:
[----:B-1----:R-:W-:-:S07]  /*9e90*/  MOV R0, UR17 ;  /* 0x0000001100007c02 */ /* 0x002fce0008000f00 */
.L_x_155:
[----:B-1----:R1:W2:Y:S02]  /*9ea0*/  SYNCS.PHASECHK.TRANS64.TRYWAIT P0, [R0+URZ+0x40], R3 ;  /* 0x00004003000075a7 */ /* 0x0022a400080011ff */
[----:B--2---:R-:W-:Y:S05]  /*9eb0*/  @!P0 NANOSLEEP.SYNCS 0x989680 ;  /* 0x009896800000895d */ /* 0x004fea0003900000 */
[----:B------:R-:W2:Y:S02]  /*9ec0*/  @!P0 SYNCS.PHASECHK.TRANS64 P0, [R0+URZ+0x40], R3 ;  /* 0x00004003000085a7 */ /* 0x000ea400080010ff */
[----:B--2---:R-:W-:Y:S05]  /*9ed0*/  @!P0 BRA `(.L_x_155) ;  /* 0xfffffffc00f08947 */ /* 0x004fea000383ffff */
[----:B------:R-:W-:Y:S05]  /*9ee0*/  BRA `(.L_x_33) ;  /* 0xffffff8000847947 */ /* 0x000fea000383ffff */
.L_x_39:
[----:B-1----:R1:W2:Y:S02]  /*9ef0*/  SYNCS.PHASECHK.TRANS64.TRYWAIT P0, [R3+URZ+0xd0], R0 ;  /* 0x0000d000030075a7 */ /* 0x0022a400080011ff */
[----:B--2---:R-:W-:Y:S05]  /*9f00*/  @!P0 NANOSLEEP.SYNCS 0x989680 ;  /* 0x009896800000895d */ /* 0x004fea0003900000 */
[----:B------:R-:W2:Y:S02]  /*9f10*/  @!P0 SYNCS.PHASECHK.TRANS64 P0, [R3+URZ+0xd0], R0 ;  /* 0x0000d000030085a7 */ /* 0x000ea400080010ff */
[----:B--2---:R-:W-:Y:S05]  /*9f20*/  @!P0 BRA `(.L_x_39) ;  /* 0xfffffffc00f08947 */ /* 0x004fea000383ffff */
[----:B------:R-:W-:Y:S05]  /*9f30*/  BRA `(.L_x_156) ;  /* 0xffffff8400287947 */ /* 0x000fea000383ffff */
.L_x_43:
[----:B-1----:R-:W-:-:S07]  /*9f40*/  MOV R0, UR4 ;  /* 0x0000000400007c02 */ /* 0x002fce0008000f00 */
.L_x_157:
[----:B-1----:R1:W2:Y:S02]  /*9f50*/  SYNCS.PHASECHK.TRANS64.TRYWAIT P0, [R0+URZ], R3 ;  /* 0x00000003000075a7 */ /* 0x0022a400080011ff */
[----:B--2---:R-:W-:Y:S05]  /*9f60*/  @!P0 NANOSLEEP.SYNCS 0x989680 ;  /* 0x009896800000895d */ /* 0x004fea0003900000 */
[----:B------:R-:W2:Y:S02]  /*9f70*/  @!P0 SYNCS.PHASECHK.TRANS64 P0, [R0+URZ], R3 ;  /* 0x00000003000085a7 */ /* 0x000ea400080010ff */
[----:B--2---:R-:W-:Y:S05]  /*9f80*/  @!P0 BRA `(.L_x_157) ;  /* 0xfffffffc00f08947 */ /* 0x004fea000383ffff */
[----:B------:R-:W-:Y:S05]  /*9f90*/  BRA `(.L_x_158) ;  /* 0xffffff8800d47947 */ /* 0x000fea000383ffff */
.L_x_44:
[----:B------:R-:W-:-:S07]  /*9fa0*/  MOV R0, UR5 ;  /* 0x0000000500007c02 */ /* 0x000fce0008000f00 */
.L_x_159:
[----:B-1----:R1:W2:Y:S02]  /*9fb0*/  SYNCS.PHASECHK.TRANS64.TRYWAIT P0, [R0+URZ], R3 ;  /* 0x00000003000075a7 */ /* 0x0022a400080011ff */
[----:B--2---:R-:W-:Y:S05]  /*9fc0*/  @!P0 NANOSLEEP.SYNCS 0x989680 ;  /* 0x009896800000895d */ /* 0x004fea0003900000 */
[----:B------:R-:W2:Y:S02]  /*9fd0*/  @!P0 SYNCS.PHASECHK.TRANS64 P0, [R0+URZ], R3 ;  /* 0x00000003000085a7 */ /* 0x000ea400080010ff */
[----:B--2---:R-:W-:Y:S05]  /*9fe0*/  @!P0 BRA `(.L_x_159) ;  /* 0xfffffffc00f08947 */ /* 0x004fea000383ffff */
[----:B------:R-:W-:Y:S05]  /*9ff0*/  BRA `(.L_x_160) ;  /* 0xffffff8800e07947 */ /* 0x000fea000383ffff */
.L_x_45:
[----:B------:R-:W-:-:S07]  /*a000*/  MOV R0, UR5 ;  /* 0x0000000500007c02 */ /* 0x000fce0008000f00 */
.L_x_161:
[----:B-1----:R1:W2:Y:S02]  /*a010*/  SYNCS.PHASECHK.TRANS64.TRYWAIT P0, [R0+URZ], R3 ;  /* 0x00000003000075a7 */ /* 0x0022a400080011ff */
[----:B--2---:R-:W-:Y:S05]  /*a020*/  @!P0 NANOSLEEP.SYNCS 0x989680 ;  /* 0x009896800000895d */ /* 0x004fea0003900000 */
[----:B------:R-:W2:Y:S02]  /*a030*/  @!P0 SYNCS.PHASECHK.TRANS64 P0, [R0+URZ], R3 ;  /* 0x00000003000085a7 */ /* 0x000ea400080010ff */
[----:B--2---:R-:W-:Y:S05]  /*a040*/  @!P0 BRA `(.L_x_161) ;  /* 0xfffffffc00f08947 */ /* 0x004fea000383ffff */
[----:B------:R-:W-:Y:S05]  /*a050*/  BRA `(.L_x_162) ;  /* 0xffffff8800ec7947 */ /* 0x000fea000383ffff */
.L_x_46:
[----:B------:R-:W-:-:S07]  /*a060*/  MOV R0, UR5 ;  /* 0x0000000500007c02 */ /* 0x000fce0008000f00 */
.L_x_163:
[----:B-1----:R1:W2:Y:S02]  /*a070*/  SYNCS.PHASECHK.TRANS64.TRYWAIT P0, [R0+URZ], R3 ;  /* 0x00000003000075a7 */ /* 0x0022a400080011ff */
[----:B--2---:R-:W-:Y:S05]  /*a080*/  @!P0 NANOSLEEP.SYNCS 0x989680 ;  /* 0x009896800000895d */ /* 0x004fea0003900000 */
[----:B------:R-:W2:Y:S02]  /*a090*/  @!P0 SYNCS.PHASECHK.TRANS64 P0, [R0+URZ], R3 ;  /* 0x00000003000085a7 */ /* 0x000ea400080010ff */
[----:B--2---:R-:W-:Y:S05]  /*a0a0*/  @!P0 BRA `(.L_x_163) ;  /* 0xfffffffc00f08947 */ /* 0x004fea000383ffff */
[----:B------:R-:W-:Y:S05]  /*a0b0*/  BRA `(.L_x_164) ;  /* 0xffffff8800f87947 */ /* 0x000fea000383ffff */
.L_x_47:
[----:B------:R-:W-:-:S07]  /*a0c0*/  MOV R0, UR5 ;  /* 0x0000000500007c02 */ /* 0x000fce0008000f00 */
.L_x_165:
[----:B-1----:R1:W2:Y:S02]  /*a0d0*/  SYNCS.PHASECHK.TRANS64.TRYWAIT P0, [R0+URZ], R3 ;  /* 0x00000003000075a7 */ /* 0x0022a400080011ff */
[----:B--2---:R-:W-:Y:S05]  /*a0e0*/  @!P0 NANOSLEEP.SYNCS 0x989680 ;  /* 0x009896800000895d */ /* 0x004fea0003900000 */
[----:B------:R-:W2:Y:S02]  /*a0f0*/  @!P0 SYNCS.PHASECHK.TRANS64 P0, [R0+URZ], R3 ;  /* 0x00000003000085a7 */ /* 0x000ea400080010ff */
[----:B--2---:R-:W-:Y:S05]  /*a100*/  @!P0 BRA `(.L_x_165) ;  /* 0xfffffffc00f08947 */ /* 0x004fea000383ffff */
[----:B------:R-:W-:Y:S05]  /*a110*/  BRA `(.L_x_166) ;  /* 0xffffff8c00047947 */ /* 0x000fea000383ffff */
.L_x_48:
[----:B------:R-:W-:-:S07]  /*a120*/  MOV R0, UR5 ;  /* 0x0000000500007c02 */ /* 0x000fce0008000f00 */
.L_x_167:
[----:B-1----:R1:W2:Y:S02]  /*a130*/  SYNCS.PHASECHK.TRANS64.TRYWAIT P0, [R0+URZ], R3 ;  /* 0x00000003000075a7 */ /* 0x0022a400080011ff */
[----:B--2---:R-:W-:Y:S05]  /*a140*/  @!P0 NANOSLEEP.SYNCS 0x989680 ;  /* 0x009896800000895d */ /* 0x004fea0003900000 */
[----:B------:R-:W2:Y:S02]  /*a150*/  @!P0 SYNCS.PHASECHK.TRANS64 P0, [R0+URZ], R3 ;  /* 0x00000003000085a7 */ /* 0x000ea400080010ff */
[----:B--2---:R-:W-:Y:S05]  /*a160*/  @!P0 BRA `(.L_x_167) ;  /* 0xfffffffc00f08947 */ /* 0x004fea000383ffff */
[----:B------:R-:W-:Y:S05]  /*a170*/  BRA `(.L_x_168) ;  /* 0xffffff8c00107947 */ /* 0x000fea000383ffff */
.L_x_49:
[----:B------:R-:W-:-:S07]  /*a180*/  MOV R0, UR5 ;  /* 0x0000000500007c02 */ /* 0x000fce0008000f00 */
.L_x_169:
[----:B-1----:R1:W2:Y:S02]  /*a190*/  SYNCS.PHASECHK.TRANS64.TRYWAIT P0, [R0+URZ], R3 ;  /* 0x00000003000075a7 */ /* 0x0022a400080011ff */
[----:B--2---:R-:W-:Y:S05]  /*a1a0*/  @!P0 NANOSLEEP.SYNCS 0x989680 ;  /* 0x009896800000895d */ /* 0x004fea0003900000 */
[----:B------:R-:W2:Y:S02]  /*a1b0*/  @!P0 SYNCS.PHASECHK.TRANS64 P0, [R0+URZ], R3 ;  /* 0x00000003000085a7 */ /* 0x000ea400080010ff */
[----:B--2---:R-:W-:Y:S05]  /*a1c0*/  @!P0 BRA `(.L_x_169) ;  /* 0xfffffffc00f08947 */ /* 0x004fea000383ffff */
[----:B------:R-:W-:Y:S05]  /*a1d0*/  BRA `(.L_x_170) ;  /* 0xffffff8c001c7947 */ /* 0x000fea000383ffff */
.L_x_52:
[----:B--2---:R2:W3:Y:S02]  /*a1e0*/  SYNCS.PHASECHK.TRANS64.TRYWAIT P0, [R2+URZ+0x130], R5 ;  /* 0x00013005020075a7 */ /* 0x0044e400080011ff */
[----:B---3--:R-:W-:Y:S05]  /*a1f0*/  @!P0 NANOSLEEP.SYNCS 0x989680 ;  /* 0x009896800000895d */ /* 0x008fea0003900000 */
[----:B------:R-:W3:Y:S02]  /*a200*/  @!P0 SYNCS.PHASECHK.TRANS64 P0, [R2+URZ+0x130], R5 ;  /* 0x00013005020085a7 */ /* 0x000ee400080010ff */
[----:B---3--:R-:W-:Y:S05]  /*a210*/  @!P0 BRA `(.L_x_52) ;  /* 0xfffffffc00f08947 */ /* 0x008fea000383ffff */
[----:B------:R-:W-:Y:S05]  /*a220*/  BRA `(.L_x_171) ;  /* 0xffffff8c00807947 */ /* 0x000fea000383ffff */
.L_x_53:
[----:B------:R-:W-:-:S07]  /*a230*/  MOV R2, UR4 ;  /* 0x0000000400027c02 */ /* 0x000fce0008000f00 */
.L_x_172:
[----:B--2---:R2:W3:Y:S02]  /*a240*/  SYNCS.PHASECHK.TRANS64.TRYWAIT P0, [R2+URZ+0xe0], R5 ;  /* 0x0000e005020075a7 */ /* 0x0044e400080011ff */
[----:B---3--:R-:W-:Y:S05]  /*a250*/  @!P0 NANOSLEEP.SYNCS 0x989680 ;  /* 0x009896800000895d */ /* 0x008fea0003900000 */
[----:B------:R-:W3:Y:S02]  /*a260*/  @!P0 SYNCS.PHASECHK.TRANS64 P0, [R2+URZ+0xe0], R5 ;  /* 0x0000e005020085a7 */ /* 0x000ee400080010ff */
[----:B---3--:R-:W-:Y:S05]  /*a270*/  @!P0 BRA `(.L_x_172) ;  /* 0xfffffffc00f08947 */ /* 0x008fea000383ffff */
[----:B------:R-:W-:Y:S05]  /*a280*/  BRA `(.L_x_173) ;  /* 0xffffff8c00907947 */ /* 0x000fea000383ffff */
.L_x_54:
[----:B--2---:R2:W3:Y:S02]  /*a290*/  SYNCS.PHASECHK.TRANS64.TRYWAIT P1, [R2+URZ+0xd0], R5 ;  /* 0x0000d005020075a7 */ /* 0x0044e400080211ff */
[----:B---3--:R-:W-:Y:S05]  /*a2a0*/  @!P1 NANOSLEEP.SYNCS 0x989680 ;  /* 0x009896800000995d */ /* 0x008fea0003900000 */
[----:B------:R-:W3:Y:S02]  /*a2b0*/  @!P1 SYNCS.PHASECHK.TRANS64 P1, [R2+URZ+0xd0], R5 ;  /* 0x0000d005020095a7 */ /* 0x000ee400080210ff */
[----:B---3--:R-:W-:Y:S05]  /*a2c0*/  @!P1 BRA `(.L_x_54) ;  /* 0xfffffffc00f09947 */ /* 0x008fea000383ffff */
[----:B------:R-:W-:Y:S05]  /*a2d0*/  BRA `(.L_x_174) ;  /* 0xffffff8c00c07947 */ /* 0x000fea000383ffff */
.L_x_57:
[----:B------:R-:W-:-:S07]  /*a2e0*/  MOV R0, UR4 ;  /* 0x0000000400007c02 */ /* 0x000fce0008000f00 */
.L_x_175:
[----:B--2---:R2:W3:Y:S02]  /*a2f0*/  SYNCS.PHASECHK.TRANS64.TRYWAIT P0, [R0+URZ+0xe0], R3 ;  /* 0x0000e003000075a7 */ /* 0x0044e400080011ff */
[----:B---3--:R-:W-:Y:S05]  /*a300*/  @!P0 NANOSLEEP.SYNCS 0x989680 ;  /* 0x009896800000895d */ /* 0x008fea0003900000 */
[----:B------:R-:W3:Y:S02]  /*a310*/  @!P0 SYNCS.PHASECHK.TRANS64 P0, [R0+URZ+0xe0], R3 ;  /* 0x0000e003000085a7 */ /* 0x000ee400080010ff */
[----:B---3--:R-:W-:Y:S05]  /*a320*/  @!P0 BRA `(.L_x_175) ;  /* 0xfffffffc00f08947 */ /* 0x008fea000383ffff */
[----:B------:R-:W-:Y:S05]  /*a330*/  BRA `(.L_x_56) ;  /* 0xffffff9000147947 */ /* 0x000fea000383ffff */
.L_x_66:
[----:B--2---:R-:W-:-:S04]  /*a340*/  MOV R0, UR5 ;  /* 0x0000000500007c02 */ /* 0x004fc80008000f00 */
[----:B------:R2:W3:Y:S03]  /*a350*/  SYNCS.PHASECHK.TRANS64.TRYWAIT P0, [R0+URZ+0x8], R7 ;  /* 0x00000807000075a7 */ /* 0x0004e600080011ff */
[----:B---3--:R-:W-:Y:S05]  /*a360*/  @!P0 NANOSLEEP.SYNCS 0x989680 ;  /* 0x009896800000895d */ /* 0x008fea0003900000 */
[----:B------:R-:W3:Y:S02]  /*a370*/  @!P0 SYNCS.PHASECHK.TRANS64 P0, [R0+URZ+0x8], R7 ;  /* 0x00000807000085a7 */ /* 0x000ee400080010ff */
[----:B---3--:R-:W-:Y:S05]  /*a380*/  @!P0 BRA `(.L_x_66) ;  /* 0xfffffffc00ec8947 */ /* 0x008fea000383ffff */
[----:B------:R-:W-:Y:S05]  /*a390*/  BRA `(.L_x_65) ;  /* 0xffffff9000cc7947 */ /* 0x000fea000383ffff */
.L_x_68:
[----:B------:R-:W-:Y:S01]  /*a3a0*/  BSSY B0, `(.L_x_176) ;  /* 0x0000006000007945 */ /* 0x000fe20003800000 */
[----:B------:R-:W-:-:S07]  /*a3b0*/  MOV R15, 0xffffffff ;  /* 0xffffffff000f7802 */ /* 0x000fce0000000f00 */
[----:B-12--5:R-:W-:Y:S05]  /*a3c0*/  WARPSYNC.COLLECTIVE R15, `(.L_x_177) ;  /* 0x000000000f0c7348 */ /* 0x026fea0003c00000 */
[----:B------:R-:W-:Y:S02]  /*a3d0*/  ELECT P6, UR79, PT ;  /* 0x00000000004f782f */ /* 0x000fe400038c0000 */
[----:B------:R-:W-:Y:S01]  /*a3e0*/  MOV R14, UR79 ;  /* 0x0000004f000e7c02 */ /* 0x000fe20008000f00 */
[----:B-12--5:R-:W-:Y:S10]  /*a3f0*/  ENDCOLLECTIVE ;  /* 0x000000000000791b */ /* 0x026ff40003800000 */
.L_x_177:
[----:B------:R-:W-:Y:S05]  /*a400*/  BSYNC B0 ;  /* 0x0000000000007941 */ /* 0x000fea0003800000 */
.L_x_176:
[----:B------:R-:W-:Y:S01]  /*a410*/  PLOP3.LUT P0, PT, P6, PT, PT, 0x80, 0x8 ;  /* 0x000000000008781c */ /* 0x000fe2000370f070 */
[----:B------:R-:W-:-:S12]  /*a420*/  BRA `(.L_x_178) ;  /* 0xffffff9000f87947 */ /* 0x000fd8000383ffff */
.L_x_70:
[----:B--2---:R-:W-:-:S04]  /*a430*/  MOV R0, UR5 ;  /* 0x0000000500007c02 */ /* 0x004fc80008000f00 */
[----:B------:R2:W3:Y:S03]  /*a440*/  SYNCS.PHASECHK.TRANS64.TRYWAIT P0, [R0+URZ+0x8], R5 ;  /* 0x00000805000075a7 */ /* 0x0004e600080011ff */
[----:B---3--:R-:W-:Y:S05]  /*a450*/  @!P0 NANOSLEEP.SYNCS 0x989680 ;  /* 0x009896800000895d */ /* 0x008fea0003900000 */
[----:B------:R-:W3:Y:S02]  /*a460*/  @!P0 SYNCS.PHASECHK.TRANS64 P0, [R0+URZ+0x8], R5 ;  /* 0x00000805000085a7 */ /* 0x000ee400080010ff */
[----:B---3--:R-:W-:Y:S05]  /*a470*/  @!P0 BRA `(.L_x_70) ;  /* 0xfffffffc00ec8947 */ /* 0x008fea000383ffff */
[----:B------:R-:W-:Y:S05]  /*a480*/  BRA `(.L_x_69) ;  /* 0xffffff9000fc7947 */ /* 0x000fea000383ffff */
.L_x_71:
[----:B-1----:R1:W2:Y:S02]  /*a490*/  SYNCS.PHASECHK.TRANS64.TRYWAIT P0, [R0+URZ+0xd0], R5 ;  /* 0x0000d005000075a7 */ /* 0x0022a400080011ff */
[----:B--2---:R-:W-:Y:S05]  /*a4a0*/  @!P0 NANOSLEEP.SYNCS 0x989680 ;  /* 0x009896800000895d */ /* 0x004fea0003900000 */
[----:B------:R-:W2:Y:S02]  /*a4b0*/  @!P0 SYNCS.PHASECHK.TRANS64 P0, [R0+URZ+0xd0], R5 ;  /* 0x0000d005000085a7 */ /* 0x000ea400080010ff */
[----:B--2---:R-:W-:Y:S05]  /*a4c0*/  @!P0 BRA `(.L_x_71) ;  /* 0xfffffffc00f08947 */ /* 0x004fea000383ffff */
[----:B------:R-:W-:Y:S05]  /*a4d0*/  BRA `(.L_x_179) ;  /* 0xffffff9400e87947 */ /* 0x000fea000383ffff */
.L_x_73:
[----:B------:R-:W-:-:S07]  /*a4e0*/  MOV R0, UR31 ;  /* 0x0000001f00007c02 */ /* 0x000fce0008000f00 */
.L_x_180:
[----:B-1----:R1:W2:Y:S02]  /*a4f0*/  SYNCS.PHASECHK.TRANS64.TRYWAIT P0, [R0+URZ+0x110], R5 ;  /* 0x00011005000075a7 */ /* 0x0022a400080011ff */
[----:B--2---:R-:W-:Y:S05]  /*a500*/  @!P0 NANOSLEEP.SYNCS 0x989680 ;  /* 0x009896800000895d */ /* 0x004fea0003900000 */
[----:B------:R-:W2:Y:S02]  /*a510*/  @!P0 SYNCS.PHASECHK.TRANS64 P0, [R0+URZ+0x110], R5 ;  /* 0x00011005000085a7 */ /* 0x000ea400080010ff */
[----:B--2---:R-:W-:Y:S05]  /*a520*/  @!P0 BRA `(.L_x_180) ;  /* 0xfffffffc00f08947 */ /* 0x004fea000383ffff */
[----:B------:R-:W-:Y:S05]  /*a530*/  BRA `(.L_x_181) ;  /* 0xffffff9800347947 */ /* 0x000fea000383ffff */
.L_x_76:
[----:B------:R-:W-:Y:S07]  /*a540*/  MOV R0, UR5 ;  /* 0x0000000500007c02 */ /* 0x000fee0008000f00 */
.L_x_182:
[----:B-1----:R1:W2:Y:S02]  /*a550*/  SYNCS.PHASECHK.TRANS64.TRYWAIT P0, [R0+URZ], R5 ;  /* 0x00000005000075a7 */ /* 0x0022a400080011ff */
[----:B--2---:R-:W-:Y:S05]  /*a560*/  @!P0 NANOSLEEP.SYNCS 0x989680 ;  /* 0x009896800000895d */ /* 0x004fea0003900000 */
[----:B------:R-:W2:Y:S02]  /*a570*/  @!P0 SYNCS.PHASECHK.TRANS64 P0, [R0+URZ], R5 ;  /* 0x00000005000085a7 */ /* 0x000ea400080010ff */
[----:B--2---:R-:W-:Y:S05]  /*a580*/  @!P0 BRA `(.L_x_182) ;  /* 0xfffffffc00f08947 */ /* 0x004fea000383ffff */
[----:B------:R-:W-:Y:S05]  /*a590*/  BRA `(.L_x_75) ;  /* 0xffffff9800487947 */ /* 0x000fea000383ffff */
.L_x_80:
[----:B-1----:R-:W-:-:S07]  /*a5a0*/  MOV R0, UR4 ;  /* 0x0000000400007c02 */ /* 0x002fce0008000f00 */
.L_x_183:
[----:B-1----:R1:W2:Y:S02]  /*a5b0*/  SYNCS.PHASECHK.TRANS64.TRYWAIT P0, [R0+URZ], R3 ;  /* 0x00000003000075a7 */ /* 0x0022a400080011ff */
[----:B--2---:R-:W-:Y:S05]  /*a5c0*/  @!P0 NANOSLEEP.SYNCS 0x989680 ;  /* 0x009896800000895d */ /* 0x004fea0003900000 */
[----:B------:R-:W2:Y:S02]  /*a5d0*/  @!P0 SYNCS.PHASECHK.TRANS64 P0, [R0+URZ], R3 ;  /* 0x00000003000085a7 */ /* 0x000ea400080010ff */
[----:B--2---:R-:W-:Y:S05]  /*a5e0*/  @!P0 BRA `(.L_x_183) ;  /* 0xfffffffc00f08947 */ /* 0x004fea000383ffff */
[----:B------:R-:W-:Y:S05]  /*a5f0*/  BRA `(.L_x_184) ;  /* 0xffffff9c003c7947 */ /* 0x000fea000383ffff */
.L_x_81:
[----:B------:R-:W-:-:S07]  /*a600*/  MOV R0, UR5 ;  /* 0x0000000500007c02 */ /* 0x000fce0008000f00 */
.L_x_185:
[----:B-1----:R1:W2:Y:S02]  /*a610*/  SYNCS.PHASECHK.TRANS64.TRYWAIT P0, [R0+URZ], R3 ;  /* 0x00000003000075a7 */ /* 0x0022a400080011ff */
[----:B--2---:R-:W-:Y:S05]  /*a620*/  @!P0 NANOSLEEP.SYNCS 0x989680 ;  /* 0x009896800000895d */ /* 0x004fea0003900000 */
[----:B------:R-:W2:Y:S02]  /*a630*/  @!P0 SYNCS.PHASECHK.TRANS64 P0, [R0+URZ], R3 ;  /* 0x00000003000085a7 */ /* 0x000ea400080010ff */
[----:B--2---:R-:W-:Y:S05]  /*a640*/  @!P0 BRA `(.L_x_185) ;  /* 0xfffffffc00f08947 */ /* 0x004fea000383ffff */
[----:B------:R-:W-:Y:S05]  /*a650*/  BRA `(.L_x_186) ;  /* 0xffffff9c00487947 */ /* 0x000fea000383ffff */
.L_x_82:
[----:B------:R-:W-:-:S07]  /*a660*/  MOV R0, UR5 ;  /* 0x0000000500007c02 */ /* 0x000fce0008000f00 */
.L_x_187:
[----:B-1----:R1:W2:Y:S02]  /*a670*/  SYNCS.PHASECHK.TRANS64.TRYWAIT P0, [R0+URZ], R3 ;  /* 0x00000003000075a7 */ /* 0x0022a400080011ff */
[----:B--2---:R-:W-:Y:S05]  /*a680*/  @!P0 NANOSLEEP.SYNCS 0x989680 ;  /* 0x009896800000895d */ /* 0x004fea0003900000 */
[----:B------:R-:W2:Y:S02]  /*a690*/  @!P0 SYNCS.PHASECHK.TRANS64 P0, [R0+URZ], R3 ;  /* 0x00000003000085a7 */ /* 0x000ea400080010ff */
[----:B--2---:R-:W-:Y:S05]  /*a6a0*/  @!P0 BRA `(.L_x_187) ;  /* 0xfffffffc00f08947 */ /* 0x004fea000383ffff */
[----:B------:R-:W-:Y:S05]  /*a6b0*/  BRA `(.L_x_188) ;  /* 0xffffff9c00547947 */ /* 0x000fea000383ffff */
.L_x_85:
[----:B------:R-:W-:-:S07]  /*a6c0*/  MOV R0, UR26 ;  /* 0x0000001a00007c02 */ /* 0x000fce0008000f00 */
.L_x_189:
[----:B-1----:R1:W2:Y:S02]  /*a6d0*/  SYNCS.PHASECHK.TRANS64.TRYWAIT P1, [R0+URZ+0x150], R3 ;  /* 0x00015003000075a7 */ /* 0x0022a400080211ff */
[----:B--2---:R-:W-:Y:S05]  /*a6e0*/  @!P1 NANOSLEEP.SYNCS 0x989680 ;  /* 0x009896800000995d */ /* 0x004fea0003900000 */
[----:B------:R-:W2:Y:S02]  /*a6f0*/  @!P1 SYNCS.PHASECHK.TRANS64 P1, [R0+URZ+0x150], R3 ;  /* 0x00015003000095a7 */ /* 0x000ea400080210ff */
[----:B--2---:R-:W-:Y:S05]  /*a700*/  @!P1 BRA `(.L_x_189) ;  /* 0xfffffffc00f09947 */ /* 0x004fea000383ffff */
[----:B------:R-:W-:Y:S05]  /*a710*/  BRA `(.L_x_190) ;  /* 0xffffff9c00a07947 */ /* 0x000fea000383ffff */
.L_x_90:
[----:B--2---:R2:W3:Y:S02]  /*a720*/  SYNCS.PHASECHK.TRANS64.TRYWAIT P0, [R12+URZ+0xd0], R9 ;  /* 0x0000d0090c0075a7 */ /* 0x0044e400080011ff */
[----:B---3--:R-:W-:Y:S05]  /*a730*/  @!P0 NANOSLEEP.SYNCS 0x989680 ;  /* 0x009896800000895d */ /* 0x008fea0003900000 */
[----:B------:R-:W3:Y:S02]  /*a740*/  @!P0 SYNCS.PHASECHK.TRANS64 P0, [R12+URZ+0xd0], R9 ;  /* 0x0000d0090c0085a7 */ /* 0x000ee400080010ff */
[----:B---3--:R-:W-:Y:S05]  /*a750*/  @!P0 BRA `(.L_x_90) ;  /* 0xfffffffc00f08947 */ /* 0x008fea000383ffff */
[----:B------:R-:W-:Y:S05]  /*a760*/  BRA `(.L_x_191) ;  /* 0xffffffa000d87947 */ /* 0x000fea000383ffff */
.L_x_93:
[----:B------:R-:W-:Y:S07]  /*a770*/  MOV R0, UR21 ;  /* 0x0000001500007c02 */ /* 0x000fee0008000f00 */
.L_x_192:
[----:B--2---:R2:W3:Y:S02]  /*a780*/  SYNCS.PHASECHK.TRANS64.TRYWAIT P2, [R0+URZ+0xc8], R11 ;  /* 0x0000c80b000075a7 */ /* 0x0044e400080411ff */
[----:B---3--:R-:W-:Y:S05]  /*a790*/  @!P2 NANOSLEEP.SYNCS 0x989680 ;  /* 0x009896800000a95d */ /* 0x008fea0003900000 */
[----:B------:R-:W3:Y:S02]  /*a7a0*/  @!P2 SYNCS.PHASECHK.TRANS64 P2, [R0+URZ+0xc8], R11 ;  /* 0x0000c80b0000a5a7 */ /* 0x000ee400080410ff */
[----:B---3--:R-:W-:Y:S05]  /*a7b0*/  @!P2 BRA `(.L_x_192) ;  /* 0xfffffffc00f0a947 */ /* 0x008fea000383ffff */
[----:B------:R-:W-:Y:S05]  /*a7c0*/  BRA `(.L_x_92) ;  /* 0xffffffa800407947 */ /* 0x000fea000383ffff */
.L_x_96:
[----:B--2---:R-:W-:Y:S07]  /*a7d0*/  MOV R0, UR21 ;  /* 0x0000001500007c02 */ /* 0x004fee0008000f00 */
.L_x_193:
[----:B--2---:R2:W3:Y:S02]  /*a7e0*/  SYNCS.PHASECHK.TRANS64.TRYWAIT P0, [R0+URZ+0xa0], R9 ;  /* 0x0000a009000075a7 */ /* 0x0044e400080011ff */
[----:B---3--:R-:W-:Y:S05]  /*a7f0*/  @!P0 NANOSLEEP.SYNCS 0x989680 ;  /* 0x009896800000895d */ /* 0x008fea0003900000 */
[----:B------:R-:W3:Y:S02]  /*a800*/  @!P0 SYNCS.PHASECHK.TRANS64 P0, [R0+URZ+0xa0], R9 ;  /* 0x0000a009000085a7 */ /* 0x000ee400080010ff */
[----:B---3--:R-:W-:Y:S05]  /*a810*/  @!P0 BRA `(.L_x_193) ;  /* 0xfffffffc00f08947 */ /* 0x008fea000383ffff */
[----:B------:R-:W-:Y:S05]  /*a820*/  BRA `(.L_x_194) ;  /* 0xffffffa8009c7947 */ /* 0x000fea000383ffff */
.L_x_97:
[----:B------:R-:W-:Y:S07]  /*a830*/  MOV R0, UR21 ;  /* 0x0000001500007c02 */ /* 0x000fee0008000f00 */
.L_x_195:
[----:B--2---:R2:W3:Y:S02]  /*a840*/  SYNCS.PHASECHK.TRANS64.TRYWAIT P0, [R0+URZ+0xa8], R9 ;  /* 0x0000a809000075a7 */ /* 0x0044e400080011ff */
[----:B---3--:R-:W-:Y:S05]  /*a850*/  @!P0 NANOSLEEP.SYNCS 0x989680 ;  /* 0x009896800000895d */ /* 0x008fea0003900000 */
[----:B------:R-:W3:Y:S02]  /*a860*/  @!P0 SYNCS.PHASECHK.TRANS64 P0, [R0+URZ+0xa8], R9 ;  /* 0x0000a809000085a7 */ /* 0x000ee400080010ff */
[----:B---3--:R-:W-:Y:S05]  /*a870*/  @!P0 BRA `(.L_x_195) ;  /* 0xfffffffc00f08947 */ /* 0x008fea000383ffff */
[----:B------:R-:W-:Y:S05]  /*a880*/  BRA `(.L_x_196) ;  /* 0xffffffa800d47947 */ /* 0x000fea000383ffff */
.L_x_98:
[----:B------:R-:W-:Y:S07]  /*a890*/  MOV R0, UR21 ;  /* 0x0000001500007c02 */ /* 0x000fee0008000f00 */
.L_x_197:
[----:B--2---:R2:W3:Y:S02]  /*a8a0*/  SYNCS.PHASECHK.TRANS64.TRYWAIT P0, [R0+URZ+0xb0], R9 ;  /* 0x0000b009000075a7 */ /* 0x0044e400080011ff */
[----:B---3--:R-:W-:Y:S05]  /*a8b0*/  @!P0 NANOSLEEP.SYNCS 0x989680 ;  /* 0x009896800000895d */ /* 0x008fea0003900000 */
[----:B------:R-:W3:Y:S02]  /*a8c0*/  @!P0 SYNCS.PHASECHK.TRANS64 P0, [R0+URZ+0xb0], R9 ;  /* 0x0000b009000085a7 */ /* 0x000ee400080010ff */
[----:B---3--:R-:W-:Y:S05]  /*a8d0*/  @!P0 BRA `(.L_x_197) ;  /* 0xfffffffc00f08947 */ /* 0x008fea000383ffff */
[----:B------:R-:W-:Y:S05]  /*a8e0*/  BRA `(.L_x_198) ;  /* 0xffffffac00187947 */ /* 0x000fea000383ffff */
.L_x_99:
[----:B------:R-:W-:Y:S07]  /*a8f0*/  MOV R0, UR21 ;  /* 0x0000001500007c02 */ /* 0x000fee0008000f00 */
.L_x_199:
[----:B--2---:R2:W3:Y:S02]  /*a900*/  SYNCS.PHASECHK.TRANS64.TRYWAIT P0, [R0+URZ+0xb8], R9 ;  /* 0x0000b809000075a7 */ /* 0x0044e400080011ff */
[----:B---3--:R-:W-:Y:S05]  /*a910*/  @!P0 NANOSLEEP.SYNCS 0x989680 ;  /* 0x009896800000895d */ /* 0x008fea0003900000 */
[----:B------:R-:W3:Y:S02]  /*a920*/  @!P0 SYNCS.PHASECHK.TRANS64 P0, [R0+URZ+0xb8], R9 ;  /* 0x0000b809000085a7 */ /* 0x000ee400080010ff */
[----:B---3--:R-:W-:Y:S05]  /*a930*/  @!P0 BRA `(.L_x_199) ;  /* 0xfffffffc00f08947 */ /* 0x008fea000383ffff */
[----:B------:R-:W-:Y:S05]  /*a940*/  BRA `(.L_x_200) ;  /* 0xffffffac00587947 */ /* 0x000fea000383ffff */
.L_x_101:
[----:B------:R-:W-:-:S07]  /*a950*/  MOV R0, UR21 ;  /* 0x0000001500007c02 */ /* 0x000fce0008000f00 */
.L_x_201:
[----:B---3--:R3:W4:Y:S02]  /*a960*/  SYNCS.PHASECHK.TRANS64.TRYWAIT P0, [R0+URZ+0xa0], R3 ;  /* 0x0000a003000075a7 */ /* 0x00872400080011ff */
[----:B----4-:R-:W-:Y:S05]  /*a970*/  @!P0 NANOSLEEP.SYNCS 0x989680 ;  /* 0x009896800000895d */ /* 0x010fea0003900000 */
[----:B------:R-:W4:Y:S02]  /*a980*/  @!P0 SYNCS.PHASECHK.TRANS64 P0, [R0+URZ+0xa0], R3 ;  /* 0x0000a003000085a7 */ /* 0x000f2400080010ff */
[----:B----4-:R-:W-:Y:S05]  /*a990*/  @!P0 BRA `(.L_x_201) ;  /* 0xfffffffc00f08947 */ /* 0x010fea000383ffff */
[----:B------:R-:W-:Y:S05]  /*a9a0*/  BRA `(.L_x_202) ;  /* 0xffffffac00d07947 */ /* 0x000fea000383ffff */
.L_x_102:
[----:B---3--:R-:W-:-:S07]  /*a9b0*/  MOV R0, UR21 ;  /* 0x0000001500007c02 */ /* 0x008fce0008000f00 */
.L_x_203:
[----:B---3--:R3:W4:Y:S02]  /*a9c0*/  SYNCS.PHASECHK.TRANS64.TRYWAIT P0, [R0+URZ+0xa8], R3 ;  /* 0x0000a803000075a7 */ /* 0x00872400080011ff */
[----:B----4-:R-:W-:Y:S05]  /*a9d0*/  @!P0 NANOSLEEP.SYNCS 0x989680 ;  /* 0x009896800000895d */ /* 0x010fea0003900000 */
[----:B------:R-:W4:Y:S02]  /*a9e0*/  @!P0 SYNCS.PHASECHK.TRANS64 P0, [R0+URZ+0xa8], R3 ;  /* 0x0000a803000085a7 */ /* 0x000f2400080010ff */
[----:B----4-:R-:W-:Y:S05]  /*a9f0*/  @!P0 BRA `(.L_x_203) ;  /* 0xfffffffc00f08947 */ /* 0x010fea000383ffff */
[----:B------:R-:W-:Y:S05]  /*aa00*/  BRA `(.L_x_204) ;  /* 0xffffffac00c07947 */ /* 0x000fea000383ffff */
.L_x_103:
[----:B---3--:R-:W-:-:S07]  /*aa10*/  MOV R0, UR21 ;  /* 0x0000001500007c02 */ /* 0x008fce0008000f00 */
.L_x_205:
[----:B---3--:R3:W4:Y:S02]  /*aa20*/  SYNCS.PHASECHK.TRANS64.TRYWAIT P0, [R0+URZ+0xb0], R3 ;  /* 0x0000b003000075a7 */ /* 0x00872400080011ff */
[----:B----4-:R-:W-:Y:S05]  /*aa30*/  @!P0 NANOSLEEP.SYNCS 0x989680 ;  /* 0x009896800000895d */ /* 0x010fea0003900000 */
[----:B------:R-:W4:Y:S02]  /*aa40*/  @!P0 SYNCS.PHASECHK.TRANS64 P0, [R0+URZ+0xb0], R3 ;  /* 0x0000b003000085a7 */ /* 0x000f2400080010ff */
[----:B----4-:R-:W-:Y:S05]  /*aa50*/  @!P0 BRA `(.L_x_205) ;  /* 0xfffffffc00f08947 */ /* 0x010fea000383ffff */
[----:B------:R-:W-:Y:S05]  /*aa60*/  BRA `(.L_x_206) ;  /* 0xffffffac00b07947 */ /* 0x000fea000383ffff */
.L_x_105:
[----:B--2---:R2:W3:Y:S02]  /*aa70*/  SYNCS.PHASECHK.TRANS64.TRYWAIT P0, [R3+URZ+0xd0], R0 ;  /* 0x0000d000030075a7 */ /* 0x0044e400080011ff */
[----:B---3--:R-:W-:Y:S05]  /*aa80*/  @!P0 NANOSLEEP.SYNCS 0x989680 ;  /* 0x009896800000895d */ /* 0x008fea0003900000 */
[----:B------:R-:W3:Y:S02]  /*aa90*/  @!P0 SYNCS.PHASECHK.TRANS64 P0, [R3+URZ+0xd0], R0 ;  /* 0x0000d000030085a7 */ /* 0x000ee400080010ff */
[----:B---3--:R-:W-:Y:S05]  /*aaa0*/  @!P0 BRA `(.L_x_105) ;  /* 0xfffffffc00f08947 */ /* 0x008fea000383ffff */
[----:B------:R-:W-:Y:S05]  /*aab0*/  BRA `(.L_x_207) ;  /* 0xffffffb000747947 */ /* 0x000fea000383ffff */
.L_x_116:
[----:B-1----:R-:W-:Y:S04]  /*aac0*/  MOV R2, UR44 ;  /* 0x0000002c00027c02 */ /* 0x002fe80008000f00 */
[----:B------:R1:W2:Y:S03]  /*aad0*/  SYNCS.PHASECHK.TRANS64.TRYWAIT P0, [R2+URZ+0x80], R3 ;  /* 0x00008003020075a7 */ /* 0x0002a600080011ff */
[----:B--2---:R-:W-:Y:S05]  /*aae0*/  @!P0 NANOSLEEP.SYNCS 0x989680 ;  /* 0x009896800000895d */ /* 0x004fea0003900000 */
[----:B------:R-:W2:Y:S02]  /*aaf0*/  @!P0 SYNCS.PHASECHK.TRANS64 P0, [R2+URZ+0x80], R3 ;  /* 0x00008003020085a7 */ /* 0x000ea400080010ff */
[----:B--2---:R-:W-:Y:S05]  /*ab00*/  @!P0 BRA `(.L_x_116) ;  /* 0xfffffffc00ec8947 */ /* 0x004fea000383ffff */
[----:B------:R-:W-:Y:S05]  /*ab10*/  BRA `(.L_x_115) ;  /* 0xffffffbc00c87947 */ /* 0x000fea000383ffff */
.L_x_118:
[----:B-1----:R1:W3:Y:S02]  /*ab20*/  SYNCS.PHASECHK.TRANS64.TRYWAIT P1, [R101+URZ+0xf0], R0 ;  /* 0x0000f000650075a7 */ /* 0x0022e400080211ff */
[----:B---3--:R-:W-:Y:S05]  /*ab30*/  @!P1 NANOSLEEP.SYNCS 0x989680 ;  /* 0x009896800000995d */ /* 0x008fea0003900000 */
[----:B------:R-:W3:Y:S02]  /*ab40*/  @!P1 SYNCS.PHASECHK.TRANS64 P1, [R101+URZ+0xf0], R0 ;  /* 0x0000f000650095a7 */ /* 0x000ee400080210ff */
[----:B---3--:R-:W-:Y:S05]  /*ab50*/  @!P1 BRA `(.L_x_118) ;  /* 0xfffffffc00f09947 */ /* 0x008fea000383ffff */
[----:B------:R-:W-:Y:S05]  /*ab60*/  BRA `(.L_x_117) ;  /* 0xffffffbc00f07947 */ /* 0x000fea000383ffff */
.L_x_127:
[----:B---3--:R3:W4:Y:S02]  /*ab70*/  SYNCS.PHASECHK.TRANS64.TRYWAIT P0, [R3+URZ+0x80], R0 ;  /* 0x00008000030075a7 */ /* 0x00872400080011ff */
[----:B----4-:R-:W-:Y:S05]  /*ab80*/  @!P0 NANOSLEEP.SYNCS 0x989680 ;  /* 0x009896800000895d */ /* 0x010fea0003900000 */
[----:B------:R-:W4:Y:S02]  /*ab90*/  @!P0 SYNCS.PHASECHK.TRANS64 P0, [R3+URZ+0x80], R0 ;  /* 0x00008000030085a7 */ /* 0x000f2400080010ff */
[----:B----4-:R-:W-:Y:S05]  /*aba0*/  @!P0 BRA `(.L_x_127) ;  /* 0xfffffffc00f08947 */ /* 0x010fea000383ffff */
[----:B------:R-:W-:Y:S05]  /*abb0*/  BRA `(.L_x_126) ;  /* 0xffffffc800cc7947 */ /* 0x000fea000383ffff */
.L_x_135:
[----:B-1----:R1:W3:Y:S02]  /*abc0*/  SYNCS.PHASECHK.TRANS64.TRYWAIT P0, [R62+URZ+0x80], R5 ;  /* 0x000080053e0075a7 */ /* 0x0022e400080011ff */
[----:B---3--:R-:W-:Y:S05]  /*abd0*/  @!P0 NANOSLEEP.SYNCS 0x989680 ;  /* 0x009896800000895d */ /* 0x008fea0003900000 */
[----:B------:R-:W3:Y:S02]  /*abe0*/  @!P0 SYNCS.PHASECHK.TRANS64 P0, [R62+URZ+0x80], R5 ;  /* 0x000080053e0085a7 */ /* 0x000ee400080010ff */
[----:B---3--:R-:W-:Y:S05]  /*abf0*/  @!P0 BRA `(.L_x_135) ;  /* 0xfffffffc00f08947 */ /* 0x008fea000383ffff */
[----:B------:R-:W-:Y:S05]  /*ac00*/  BRA `(.L_x_134) ;  /* 0xffffffd400cc7947 */ /* 0x000fea000383ffff */
.L_x_143:
[----:B-1----:R1:W4:Y:S02]  /*ac10*/  SYNCS.PHASECHK.TRANS64.TRYWAIT P0, [R62+URZ+0x80], R5 ;  /* 0x000080053e0075a7 */ /* 0x00232400080011ff */
[----:B----4-:R-:W-:Y:S05]  /*ac20*/  @!P0 NANOSLEEP.SYNCS 0x989680 ;  /* 0x009896800000895d */ /* 0x010fea0003900000 */
[----:B------:R-:W4:Y:S02]  /*ac30*/  @!P0 SYNCS.PHASECHK.TRANS64 P0, [R62+URZ+0x80], R5 ;  /* 0x000080053e0085a7 */ /* 0x000f2400080010ff */
[----:B----4-:R-:W-:Y:S05]  /*ac40*/  @!P0 BRA `(.L_x_143) ;  /* 0xfffffffc00f08947 */ /* 0x010fea000383ffff */
[----:B------:R-:W-:Y:S05]  /*ac50*/  BRA `(.L_x_142) ;  /* 0xffffffe000c87947 */ /* 0x000fea000383ffff */
        .weak           $__internal_0_$__cuda_sm10x_tcgen05_guardrail_trap_col_being_dealloced_not_returned_by_alloc
        .type           $__internal_0_$__cuda_sm10x_tcgen05_guardrail_trap_col_being_dealloced_not_returned_by_alloc,@function
        .size           $__internal_0_$__cuda_sm10x_tcgen05_guardrail_trap_col_being_dealloced_not_returned_by_alloc,($__internal_1_$__cuda_sm10x_tcgen05_guardrail_trap_phase_invalid_during_alloc - $__internal_0_$__cuda_sm10x_tcgen05_guardrail_trap_col_being_dealloced_not_returned_by_alloc)
$__internal_0_$__cuda_sm10x_tcgen05_guardrail_trap_col_being_dealloced_not_returned_by_alloc:
[----:B------:R-:W-:Y:S05]  /*ac60*/  BPT.TRAP 0x1 ;  /* 0x000000040000795c */ /* 0x000fea0000300000 */
[----:B------:R-:W-:-:S04]  /*ac70*/  HFMA2 R3, -RZ, RZ, 0, 0 ;  /* 0x00000000ff037431 */ /* 0x000fc800000001ff */
[----:B------:R-:W-:Y:S05]  /*ac80*/  RET.REL.NODEC R2 `(_ZN7cutlass13device_kernelINS_4gemm6kernel13GemmUniversalIN4cute5tupleIJiiiiEEENS1_10collective13CollectiveMmaINS1_35MainloopSm100TmaUmmaWarpSpecializedILi8ELi2ELi4ENS5_IJNS4_1CILi2EEENSA_ILi4EEENSA_ILi1EEEEEEEENS5_IJNSA_ILi256EEENSA_ILi128EEENSA_ILi64EEEEEENS_6half_tENS5_IJlSD_lEEESK_SL_NS4_8TiledMMAINS4_8MMA_AtomIJNS4_26SM100_MMA_F16BF16_2x1SM_SSISK_SK_fLi256ELi128ELNS4_4UMMA5MajorE0ELSQ_0ELNSP_7ScaleInE0ELSR_0EEEEEENS4_6LayoutINS5_IJSD_SD_SD_EEENS5_IJNSA_ILi0EEESW_SW_EEEEENS5_IJNS4_10UnderscoreESZ_SZ_EEEEENS4_28SM100_TMA_2SM_LOAD_MULTICASTENS4_14ComposedLayoutINS4_7SwizzleILi3ELi4ELi3EEENS4_18smem_ptr_flag_bitsILi16EEENSU_INS5_IJNSA_ILi8EEESI_EEENS5_IJSI_SD_EEEEEEEvNS4_8identityENS4_18SM100_TMA_2SM_LOADES1C_vS1D_EENS_8epilogue10collective18CollectiveEpilogueINS1G_23Sm100TmaWarpSpecializedILi4ELi2ELi32ELb1ELb0EEEJNS5_IJSH_SH_SI_EEENS5_IJNSU_ISH_SD_EENSU_INSA_ILi32EEESD_EEEEESK_SL_SK_SL_NS1G_6fusion15FusionCallbacksIS1K_NS1Q_17LinearCombinationISK_fSK_fLNS_15FloatRoundStyleE2EEES1L_S1P_JEEENS4_5SM1004TMEM4LOAD26SM100_TMEM_LOAD_32dp32b32xENS4_13SM90_TMA_LOADENS13_INS14_ILi2ELi4ELi3EEES17_NSU_INS5_IJS18_S1N_EEENS5_IJS1N_SD_EEEEEEENS4_39AutoVectorizingCopyWithAssumedAlignmentILi128EEENS4_14SM90_TMA_STOREES25_S27_S27_EEEvvEEEEvNT_6ParamsE) ;  /* 0xffffff5002dc7950 */ /* 0x000fea0003c3ffff */
        .weak           $__internal_1_$__cuda_sm10x_tcgen05_guardrail_trap_phase_invalid_during_alloc
        .type           $__internal_1_$__cuda_sm10x_tcgen05_guardrail_trap_phase_invalid_during_alloc,@function
        .size           $__internal_1_$__cuda_sm10x_tcgen05_guardrail_trap_phase_invalid_during_alloc,($__internal_2_$__cuda_sm10x_tcgen05_guardrail_trap_unallocated_columns_being_dealloced - $__internal_1_$__cuda_sm10x_tcgen05_guardrail_trap_phase_invalid_during_alloc)
$__internal_1_$__cuda_sm10x_tcgen05_guardrail_trap_phase_invalid_during_alloc:
[----:B------:R-:W-:Y:S05]  /*ac90*/  BPT.TRAP 0x1 ;  /* 0x000000040000795c */ /* 0x000fea0000300000 */
[----:B------:R-:W-:-:S04]  /*aca0*/  MOV R5, 0x0 ;  /* 0x0000000000057802 */ /* 0x000fc80000000f00 */
[----:B------:R-:W-:Y:S05]  /*acb0*/  RET.REL.NODEC R4 `(_ZN7cutlass13device_kernelINS_4gemm6kernel13GemmUniversalIN4cute5tupleIJiiiiEEENS1_10collective13CollectiveMmaINS1_35MainloopSm100TmaUmmaWarpSpecializedILi8ELi2ELi4ENS5_IJNS4_1CILi2EEENSA_ILi4EEENSA_ILi1EEEEEEEENS5_IJNSA_ILi256EEENSA_ILi128EEENSA_ILi64EEEEEENS_6half_tENS5_IJlSD_lEEESK_SL_NS4_8TiledMMAINS4_8MMA_AtomIJNS4_26SM100_MMA_F16BF16_2x1SM_SSISK_SK_fLi256ELi128ELNS4_4UMMA5MajorE0ELSQ_0ELNSP_7ScaleInE0ELSR_0EEEEEENS4_6LayoutINS5_IJSD_SD_SD_EEENS5_IJNSA_ILi0EEESW_SW_EEEEENS5_IJNS4_10UnderscoreESZ_SZ_EEEEENS4_28SM100_TMA_2SM_LOAD_MULTICASTENS4_14ComposedLayoutINS4_7SwizzleILi3ELi4ELi3EEENS4_18smem_ptr_flag_bitsILi16EEENSU_INS5_IJNSA_ILi8EEESI_EEENS5_IJSI_SD_EEEEEEEvNS4_8identityENS4_18SM100_TMA_2SM_LOADES1C_vS1D_EENS_8epilogue10collective18CollectiveEpilogueINS1G_23Sm100TmaWarpSpecializedILi4ELi2ELi32ELb1ELb0EEEJNS5_IJSH_SH_SI_EEENS5_IJNSU_ISH_SD_EENSU_INSA_ILi32EEESD_EEEEESK_SL_SK_SL_NS1G_6fusion15FusionCallbacksIS1K_NS1Q_17LinearCombinationISK_fSK_fLNS_15FloatRoundStyleE2EEES1L_S1P_JEEENS4_5SM1004TMEM4LOAD26SM100_TMEM_LOAD_32dp32b32xENS4_13SM90_TMA_LOADENS13_INS14_ILi2ELi4ELi3EEES17_NSU_INS5_IJS18_S1N_EEENS5_IJS1N_SD_EEEEEEENS4_39AutoVectorizingCopyWithAssumedAlignmentILi128EEENS4_14SM90_TMA_STOREES25_S27_S27_EEEvvEEEEvNT_6ParamsE) ;  /* 0xffffff5004d07950 */ /* 0x000fea0003c3ffff */
        .weak           $__internal_2_$__cuda_sm10x_tcgen05_guardrail_trap_unallocated_columns_being_dealloced
        .type           $__internal_2_$__cuda_sm10x_tcgen05_guardrail_trap_unallocated_columns_being_dealloced,@function
        .size           $__internal_2_$__cuda_sm10x_tcgen05_guardrail_trap_unallocated_columns_being_dealloced,(.L_x_209 - $__internal_2_$__cuda_sm10x_tcgen05_guardrail_trap_unallocated_columns_being_dealloced)
$__internal_2_$__cuda_sm10x_tcgen05_guardrail_trap_unallocated_columns_being_dealloced:
[----:B------:R-:W-:Y:S05]  /*acc0*/  BPT.TRAP 0x1 ;  /* 0x000000040000795c */ /* 0x000fea0000300000 */
[----:B------:R-:W-:-:S04]  /*acd0*/  HFMA2 R3, -RZ, RZ, 0, 0 ;  /* 0x00000000ff037431 */ /* 0x000fc800000001ff */
[----:B------:R-:W-:Y:S05]  /*ace0*/  RET.REL.NODEC R2 `(_ZN7cutlass13device_kernelINS_4gemm6kernel13GemmUniversalIN4cute5tupleIJiiiiEEENS1_10collective13CollectiveMmaINS1_35MainloopSm100TmaUmmaWarpSpecializedILi8ELi2ELi4ENS5_IJNS4_1CILi2EEENSA_ILi4EEENSA_ILi1EEEEEEEENS5_IJNSA_ILi256EEENSA_ILi128EEENSA_ILi64EEEEEENS_6half_tENS5_IJlSD_lEEESK_SL_NS4_8TiledMMAINS4_8MMA_AtomIJNS4_26SM100_MMA_F16BF16_2x1SM_SSISK_SK_fLi256ELi128ELNS4_4UMMA5MajorE0ELSQ_0ELNSP_7ScaleInE0ELSR_0EEEEEENS4_6LayoutINS5_IJSD_SD_SD_EEENS5_IJNSA_ILi0EEESW_SW_EEEEENS5_IJNS4_10UnderscoreESZ_SZ_EEEEENS4_28SM100_TMA_2SM_LOAD_MULTICASTENS4_14ComposedLayoutINS4_7SwizzleILi3ELi4ELi3EEENS4_18smem_ptr_flag_bitsILi16EEENSU_INS5_IJNSA_ILi8EEESI_EEENS5_IJSI_SD_EEEEEEEvNS4_8identityENS4_18SM100_TMA_2SM_LOADES1C_vS1D_EENS_8epilogue10collective18CollectiveEpilogueINS1G_23Sm100TmaWarpSpecializedILi4ELi2ELi32ELb1ELb0EEEJNS5_IJSH_SH_SI_EEENS5_IJNSU_ISH_SD_EENSU_INSA_ILi32EEESD_EEEEESK_SL_SK_SL_NS1G_6fusion15FusionCallbacksIS1K_NS1Q_17LinearCombinationISK_fSK_fLNS_15FloatRoundStyleE2EEES1L_S1P_JEEENS4_5SM1004TMEM4LOAD26SM100_TMEM_LOAD_32dp32b32xENS4_13SM90_TMA_LOADENS13_INS14_ILi2ELi4ELi3EEES17_NSU_INS5_IJS18_S1N_EEENS5_IJS1N_SD_EEEEEEENS4_39AutoVectorizingCopyWithAssumedAlignmentILi128EEENS4_14SM90_TMA_STOREES25_S27_S27_EEEvvEEEEvNT_6ParamsE) ;  /* 0xffffff5002c47950 */ /* 0x000fea0003c3ffff */
.L_x_208:
[----:B------:R-:W-:-:S00]  /*acf0*/  BRA `(.L_x_208) ;  /* 0xfffffffc00fc7947 */ /* 0x000fc0000383ffff */
[----:B------:R-:W-:-:S00]  /*ad00*/  NOP ;  /* 0x0000000000007918 */ /* 0x000fc00000000000 */
[----:B------:R-:W-:-:S00]  /*ad10*/  NOP ;  /* 0x0000000000007918 */ /* 0x000fc00000000000 */
[----:B------:R-:W-:-:S00]  /*ad20*/  NOP ;  /* 0x0000000000007918 */ /* 0x000fc00000000000 */
[----:B------:R-:W-:-:S00]  /*ad30*/  NOP ;  /* 0x0000000000007918 */ /* 0x000fc00000000000 */
[----:B------:R-:W-:-:S00]  /*ad40*/  NOP ;  /* 0x0000000000007918 */ /* 0x000fc00000000000 */
[----:B------:R-:W-:-:S00]  /*ad50*/  NOP ;  /* 0x0000000000007918 */ /* 0x000fc00000000000 */
[----:B------:R-:W-:-:S00]  /*ad60*/  NOP ;  /* 0x0000000000007918 */ /* 0x000fc00000000000 */
[----:B------:R-:W-:-:S00]  /*ad70*/  NOP ;  /* 0x0000000000007918 */ /* 0x000fc00000000000 */
.L_x_209:


//--------------------- .nv.global.init           --------------------------
	.section	.nv.global.init,"aw",@progbits
.nv.global.init:
	.type		$str$27,@object
	.size		$str$27,($str$28 - $str$27)
$str$27:
        /*0000*/ 	.byte	0x28, 0x61, 0x64, 0x64, 0x72, 0x65, 0x73, 0x73, 0x20, 0x26, 0x20, 0x6d, 0x61, 0x73, 0x6b, 0x29
        /*0010*/ 	.byte	0x20, 0x3d, 0x3d, 0x20, 0x30, 0x00
	.type		$str$28,@object
	.size		$str$28,($str$26 - $str$28)
$str$28:
        /*0016*/ 	.byte	0x2f, 0x74, 0x6d, 0x70, 0x2f, 0x63, 0x75, 0x74, 0x6c, 0x61, 0x73, 0x73, 0x5f, 0x73, 0x77, 0x65
        /*0026*/ 	.byte	0x65, 0x70, 0x5f, 0x73, 0x72, 0x63, 0x2f, 0x69, 0x6e, 0x63, 0x6c, 0x75, 0x64, 0x65, 0x2f, 0x63
        /*0036*/ 	.byte	0x75, 0x74, 0x65, 0x2f, 0x70, 0x6f, 0x69, 0x6e, 0x74, 0x65, 0x72, 0x5f, 0x66, 0x6c, 0x61, 0x67
        /*0046*/ 	.byte	0x67, 0x65, 0x64, 0x2e, 0x68, 0x70, 0x70, 0x00
	.type		$str$26,@object
	.size		$str$26,($str$25 - $str$26)
$str$26:
        /*004e*/ 	.byte	0x2f, 0x74, 0x6d, 0x70, 0x2f, 0x63, 0x75, 0x74, 0x6c, 0x61, 0x73, 0x73, 0x5f, 0x73, 0x77, 0x65
        /*005e*/ 	.byte	0x65, 0x70, 0x5f, 0x73, 0x72, 0x63, 0x2f, 0x69, 0x6e, 0x63, 0x6c, 0x75, 0x64, 0x65, 0x2f, 0x63
        /*006e*/ 	.byte	0x75, 0x74, 0x65, 0x2f, 0x61, 0x74, 0x6f, 0x6d, 0x2f, 0x63, 0x6f, 0x70, 0x79, 0x5f, 0x74, 0x72
        /*007e*/ 	.byte	0x61, 0x69, 0x74, 0x73, 0x5f, 0x73, 0x6d, 0x31, 0x30, 0x30, 0x2e, 0x68, 0x70, 0x70, 0x00
	.type		$str$25,@object
	.size		$str$25,(__unnamed_1 - $str$25)
$str$25:
        /*008d*/ 	.byte	0x28, 0x28, 0x75, 0x69, 0x6e, 0x74, 0x33, 0x32, 0x5f, 0x74, 0x28, 0x74, 0x68, 0x72, 0x65, 0x61
        /*009d*/ 	.byte	0x64, 0x49, 0x64, 0x78, 0x2e, 0x78, 0x29, 0x20, 0x2f, 0x20, 0x33, 0x32, 0x29, 0x20, 0x25, 0x20
        /*00ad*/ 	.byte	0x34, 0x29, 0x20, 0x3d, 0x3d, 0x20, 0x28, 0x28, 0x28, 0x74, 0x6d, 0x65, 0x6d, 0x5f, 0x61, 0x64
        /*00bd*/ 	.byte	0x64, 0x72, 0x20, 0x3e, 0x3e, 0x20, 0x31, 0x36, 0x29, 0x20, 0x2f, 0x20, 0x33, 0x32, 0x29, 0x20
        /*00cd*/ 	.byte	0x25, 0x20, 0x34, 0x29, 0x00
	.type		__unnamed_1,@object
	.size		__unnamed_1,(__unnamed_2 - __unnamed_1)
__unnamed_1:
        /*00d2*/ 	.byte	0x61, 0x75, 0x74, 0x6f, 0x20, 0x63, 0x75, 0x74, 0x65, 0x3a, 0x3a, 0x61, 0x73, 0x5f, 0x70, 0x6f
        /* <DEDUP_REMOVED lines=24> */
        /*0262*/ 	.byte	0x3e, 0x3e, 0x3e, 0x3e, 0x5d, 0x00
	.type		__unnamed_2,@object
	.size		__unnamed_2,(.L_2 - __unnamed_2)
__unnamed_2:
        /* <DEDUP_REMOVED lines=42> */
        /*0508*/ 	.byte	0x3e, 0x3e, 0x5d, 0x00
.L_2:


//--------------------- .nv.shared._ZN7cutlass13device_kernelINS_4gemm6kernel13GemmUniversalIN4cute5tupleIJiiiiEEENS1_10collective13CollectiveMmaINS1_35MainloopSm100TmaUmmaWarpSpecializedILi8ELi2ELi4ENS5_IJNS4_1CILi2EEENSA_ILi4EEENSA_ILi1EEEEEEEENS5_IJNSA_ILi256EEENSA_ILi128EEENSA_ILi64EEEEEENS_6half_tENS5_IJlSD_lEEESK_SL_NS4_8TiledMMAINS4_8MMA_AtomIJNS4_26SM100_MMA_F16BF16_2x1SM_SSISK_SK_fLi256ELi128ELNS4_4UMMA5MajorE0ELSQ_0ELNSP_7ScaleInE0ELSR_0EEEEEENS4_6LayoutINS5_IJSD_SD_SD_EEENS5_IJNSA_ILi0EEESW_SW_EEEEENS5_IJNS4_10UnderscoreESZ_SZ_EEEEENS4_28SM100_TMA_2SM_LOAD_MULTICASTENS4_14ComposedLayoutINS4_7SwizzleILi3ELi4ELi3EEENS4_18smem_ptr_flag_bitsILi16EEENSU_INS5_IJNSA_ILi8EEESI_EEENS5_IJSI_SD_EEEEEEEvNS4_8identityENS4_18SM100_TMA_2SM_LOADES1C_vS1D_EENS_8epilogue10collective18CollectiveEpilogueINS1G_23Sm100TmaWarpSpecializedILi4ELi2ELi32ELb1ELb0EEEJNS5_IJSH_SH_SI_EEENS5_IJNSU_ISH_SD_EENSU_INSA_ILi32EEESD_EEEEESK_SL_SK_SL_NS1G_6fusion15FusionCallbacksIS1K_NS1Q_17LinearCombinationISK_fSK_fLNS_15FloatRoundStyleE2EEES1L_S1P_JEEENS4_5SM1004TMEM4LOAD26SM100_TMEM_LOAD_32dp32b32xENS4_13SM90_TMA_LOADENS13_INS14_ILi2ELi4ELi3EEES17_NSU_INS5_IJS18_S1N_EEENS5_IJS1N_SD_EEEEEEENS4_39AutoVectorizingCopyWithAssumedAlignmentILi128EEENS4_14SM90_TMA_STOREES25_S27_S27_EEEvvEEEEvNT_6ParamsE --------------------------
	.section	.nv.shared._ZN7cutlass13device_kernelINS_4gemm6kernel13GemmUniversalIN4cute5tupleIJiiiiEEENS1_10collective13CollectiveMmaINS1_35MainloopSm100TmaUmmaWarpSpecializedILi8ELi2ELi4ENS5_IJNS4_1CILi2EEENSA_ILi4EEENSA_ILi1EEEEEEEENS5_IJNSA_ILi256EEENSA_ILi128EEENSA_ILi64EEEEEENS_6half_tENS5_IJlSD_lEEESK_SL_NS4_8TiledMMAINS4_8MMA_AtomIJNS4_26SM100_MMA_F16BF16_2x1SM_SSISK_SK_fLi256ELi128ELNS4_4UMMA5MajorE0ELSQ_0ELNSP_7ScaleInE0ELSR_0EEEEEENS4_6LayoutINS5_IJSD_SD_SD_EEENS5_IJNSA_ILi0EEESW_SW_EEEEENS5_IJNS4_10UnderscoreESZ_SZ_EEEEENS4_28SM100_TMA_2SM_LOAD_MULTICASTENS4_14ComposedLayoutINS4_7SwizzleILi3ELi4ELi3EEENS4_18smem_ptr_flag_bitsILi16EEENSU_INS5_IJNSA_ILi8EEESI_EEENS5_IJSI_SD_EEEEEEEvNS4_8identityENS4_18SM100_TMA_2SM_LOADES1C_vS1D_EENS_8epilogue10collective18CollectiveEpilogueINS1G_23Sm100TmaWarpSpecializedILi4ELi2ELi32ELb1ELb0EEEJNS5_IJSH_SH_SI_EEENS5_IJNSU_ISH_SD_EENSU_INSA_ILi32EEESD_EEEEESK_SL_SK_SL_NS1G_6fusion15FusionCallbacksIS1K_NS1Q_17LinearCombinationISK_fSK_fLNS_15FloatRoundStyleE2EEES1L_S1P_JEEENS4_5SM1004TMEM4LOAD26SM100_TMEM_LOAD_32dp32b32xENS4_13SM90_TMA_LOADENS13_INS14_ILi2ELi4ELi3EEES17_NSU_INS5_IJS18_S1N_EEENS5_IJS1N_SD_EEEEEEENS4_39AutoVectorizingCopyWithAssumedAlignmentILi128EEENS4_14SM90_TMA_STOREES25_S27_S27_EEEvvEEEEvNT_6ParamsE,"aw",@nobits
	.sectionflags	@""
	.align	16
	.zero		1024


//--------------------- .nv.shared.reserved.0     --------------------------
	.section	.nv.shared.reserved.0,"aw",@nobits
	.weak		__nv_reservedSMEM_offset_0_alias
	.size		__nv_reservedSMEM_offset_0_alias, 0, 64
	.other		__nv_reservedSMEM_offset_0_alias,@"STO_CUDA_RESERVED_SHARED STV_DEFAULT"
__nv_reservedSMEM_offset_0_alias:
	.zero		0
.nv.shared.reserved.0:
	.zero		64
	.weak		__nv_reservedSMEM_tcgen05_partition
	.type		__nv_reservedSMEM_tcgen05_partition,@object
	.size		__nv_reservedSMEM_tcgen05_partition,(.L_0 - __nv_reservedSMEM_tcgen05_partition)
__nv_reservedSMEM_tcgen05_partition:
	.zero		32
.L_0:


//--------------------- .nv.global                --------------------------
	.section	.nv.global,"aw",@nobits
.nv.global:
	.type		_ZN40_INTERNAL_4ac7da7e_4_k_cu_510cd94d_293714cute1_E,@object
	.size		_ZN40_INTERNAL_4ac7da7e_4_k_cu_510cd94d_293714cute1_E,(_ZN40_INTERNAL_4ac7da7e_4_k_cu_510cd94d_293714cuda3std3__45__cpo6cbeginE - _ZN40_INTERNAL_4ac7da7e_4_k_cu_510cd94d_293714cute1_E)
_ZN40_INTERNAL_4ac7da7e_4_k_cu_510cd94d_293714cute1_E:
	.zero		1
	.type		_ZN40_INTERNAL_4ac7da7e_4_k_cu_510cd94d_293714cuda3std3__45__cpo6cbeginE,@object
	.size		_ZN40_INTERNAL_4ac7da7e_4_k_cu_510cd94d_293714cuda3std3__45__cpo6cbeginE,(_ZN40_INTERNAL_4ac7da7e_4_k_cu_510cd94d_293714cuda3std3__48in_placeE - _ZN40_INTERNAL_4ac7da7e_4_k_cu_510cd94d_293714cuda3std3__45__cpo6cbeginE)
_ZN40_INTERNAL_4ac7da7e_4_k_cu_510cd94d_293714cuda3std3__45__cpo6cbeginE:
	.zero		1
	.type		_ZN40_INTERNAL_4ac7da7e_4_k_cu_510cd94d_293714cuda3std3__48in_placeE,@object
	.size		_ZN40_INTERNAL_4ac7da7e_4_k_cu_510cd94d_293714cuda3std3__48in_placeE,(_ZN40_INTERNAL_4ac7da7e_4_k_cu_510cd94d_293714cuda3std6ranges3__45__cpo9iter_moveE - _ZN40_INTERNAL_4ac7da7e_4_k_cu_510cd94d_293714cuda3std3__48in_placeE)
_ZN40_INTERNAL_4ac7da7e_4_k_cu_510cd94d_293714cuda3std3__48in_placeE:
	.zero		1
	.type		_ZN40_INTERNAL_4ac7da7e_4_k_cu_510cd94d_293714cuda3std6ranges3__45__cpo9iter_moveE,@object
	.size		_ZN40_INTERNAL_4ac7da7e_4_k_cu_510cd94d_293714cuda3std6ranges3__45__cpo9iter_moveE,(_ZN40_INTERNAL_4ac7da7e_4_k_cu_510cd94d_293714cuda3std3__45__cpo5beginE - _ZN40_INTERNAL_4ac7da7e_4_k_cu_510cd94d_293714cuda3std6ranges3__45__cpo9iter_moveE)
_ZN40_INTERNAL_4ac7da7e_4_k_cu_510cd94d_293714cuda3std6ranges3__45__cpo9iter_moveE:
	.zero		1
	.type		_ZN40_INTERNAL_4ac7da7e_4_k_cu_510cd94d_293714cuda3std3__45__cpo5beginE,@object
	.size		_ZN40_INTERNAL_4ac7da7e_4_k_cu_510cd94d_293714cuda3std3__45__cpo5beginE,(_ZN40_INTERNAL_4ac7da7e_4_k_cu_510cd94d_293714cuda3std3__442_GLOBAL__N__4ac7da7e_4_k_cu_510cd94d_293716ignoreE - _ZN40_INTERNAL_4ac7da7e_4_k_cu_510cd94d_293714cuda3std3__45__cpo5beginE)
_ZN40_INTERNAL_4ac7da7e_4_k_cu_510cd94d_293714cuda3std3__45__cpo5beginE:
	.zero		1
	.type		_ZN40_INTERNAL_4ac7da7e_4_k_cu_510cd94d_293714cuda3std3__442_GLOBAL__N__4ac7da7e_4_k_cu_510cd94d_293716ignoreE,@object
	.size		_ZN40_INTERNAL_4ac7da7e_4_k_cu_510cd94d_293714cuda3std3__442_GLOBAL__N__4ac7da7e_4_k_cu_510cd94d_293716ignoreE,(_ZN40_INTERNAL_4ac7da7e_4_k_cu_510cd94d_293714cute7productE - _ZN40_INTERNAL_4ac7da7e_4_k_cu_510cd94d_293714cuda3std3__442_GLOBAL__N__4ac7da7e_4_k_cu_510cd94d_293716ignoreE)
_ZN40_INTERNAL_4ac7da7e_4_k_cu_510cd94d_293714cuda3std3__442_GLOBAL__N__4ac7da7e_4_k_cu_510cd94d_293716ignoreE:
	.zero		1
	.type		_ZN40_INTERNAL_4ac7da7e_4_k_cu_510cd94d_293714cute7productE,@object
	.size		_ZN40_INTERNAL_4ac7da7e_4_k_cu_510cd94d_293714cute7productE,(_ZN40_INTERNAL_4ac7da7e_4_k_cu_510cd94d_293714cuda3std3__45__cpo3endE - _ZN40_INTERNAL_4ac7da7e_4_k_cu_510cd94d_293714cute7productE)
_ZN40_INTERNAL_4ac7da7e_4_k_cu_510cd94d_293714cute7productE:
	.zero		1
	.type		_ZN40_INTERNAL_4ac7da7e_4_k_cu_510cd94d_293714cuda3std3__45__cpo3endE,@object
	.size		_ZN40_INTERNAL_4ac7da7e_4_k_cu_510cd94d_293714cuda3std3__45__cpo3endE,(_ZN40_INTERNAL_4ac7da7e_4_k_cu_510cd94d_293714cuda3std3__419piecewise_constructE - _ZN40_INTERNAL_4ac7da7e_4_k_cu_510cd94d_293714cuda3std3__45__cpo3endE)
_ZN40_INTERNAL_4ac7da7e_4_k_cu_510cd94d_293714cuda3std3__45__cpo3endE:
	.zero		1
	.type		_ZN40_INTERNAL_4ac7da7e_4_k_cu_510cd94d_293714cuda3std3__419piecewise_constructE,@object
	.size		_ZN40_INTERNAL_4ac7da7e_4_k_cu_510cd94d_293714cuda3std3__419piecewise_constructE,(_ZN40_INTERNAL_4ac7da7e_4_k_cu_510cd94d_293714cuda3std3__45__cpo4cendE - _ZN40_INTERNAL_4ac7da7e_4_k_cu_510cd94d_293714cuda3std3__419piecewise_constructE)
_ZN40_INTERNAL_4ac7da7e_4_k_cu_510cd94d_293714cuda3std3__419piecewise_constructE:
	.zero		1
	.type		_ZN40_INTERNAL_4ac7da7e_4_k_cu_510cd94d_293714cuda3std3__45__cpo4cendE,@object
	.size		_ZN40_INTERNAL_4ac7da7e_4_k_cu_510cd94d_293714cuda3std3__45__cpo4cendE,(_ZN40_INTERNAL_4ac7da7e_4_k_cu_510cd94d_293714cuda3std6ranges3__45__cpo4swapE - _ZN40_INTERNAL_4ac7da7e_4_k_cu_510cd94d_293714cuda3std3__45__cpo4cendE)
_ZN40_INTERNAL_4ac7da7e_4_k_cu_510cd94d_293714cuda3std3__45__cpo4cendE:
	.zero		1
	.type		_ZN40_INTERNAL_4ac7da7e_4_k_cu_510cd94d_293714cuda3std6ranges3__45__cpo4swapE,@object
	.size		_ZN40_INTERNAL_4ac7da7e_4_k_cu_510cd94d_293714cuda3std6ranges3__45__cpo4swapE,(.L_10 - _ZN40_INTERNAL_4ac7da7e_4_k_cu_510cd94d_293714cuda3std6ranges3__45__cpo4swapE)
_ZN40_INTERNAL_4ac7da7e_4_k_cu_510cd94d_293714cuda3std6ranges3__45__cpo4swapE:
	.zero		1
.L_10:


//--------------------- .nv.constant0._ZN7cutlass13device_kernelINS_4gemm6kernel13GemmUniversalIN4cute5tupleIJiiiiEEENS1_10collective13CollectiveMmaINS1_35MainloopSm100TmaUmmaWarpSpecializedILi8ELi2ELi4ENS5_IJNS4_1CILi2EEENSA_ILi4EEENSA_ILi1EEEEEEEENS5_IJNSA_ILi256EEENSA_ILi128EEENSA_ILi64EEEEEENS_6half_tENS5_IJlSD_lEEESK_SL_NS4_8TiledMMAINS4_8MMA_AtomIJNS4_26SM100_MMA_F16BF16_2x1SM_SSISK_SK_fLi256ELi128ELNS4_4UMMA5MajorE0ELSQ_0ELNSP_7ScaleInE0ELSR_0EEEEEENS4_6LayoutINS5_IJSD_SD_SD_EEENS5_IJNSA_ILi0EEESW_SW_EEEEENS5_IJNS4_10UnderscoreESZ_SZ_EEEEENS4_28SM100_TMA_2SM_LOAD_MULTICASTENS4_14ComposedLayoutINS4_7SwizzleILi3ELi4ELi3EEENS4_18smem_ptr_flag_bitsILi16EEENSU_INS5_IJNSA_ILi8EEESI_EEENS5_IJSI_SD_EEEEEEEvNS4_8identityENS4_18SM100_TMA_2SM_LOADES1C_vS1D_EENS_8epilogue10collective18CollectiveEpilogueINS1G_23Sm100TmaWarpSpecializedILi4ELi2ELi32ELb1ELb0EEEJNS5_IJSH_SH_SI_EEENS5_IJNSU_ISH_SD_EENSU_INSA_ILi32EEESD_EEEEESK_SL_SK_SL_NS1G_6fusion15FusionCallbacksIS1K_NS1Q_17LinearCombinationISK_fSK_fLNS_15FloatRoundStyleE2EEES1L_S1P_JEEENS4_5SM1004TMEM4LOAD26SM100_TMEM_LOAD_32dp32b32xENS4_13SM90_TMA_LOADENS13_INS14_ILi2ELi4ELi3EEES17_NSU_INS5_IJS18_S1N_EEENS5_IJS1N_SD_EEEEEEENS4_39AutoVectorizingCopyWithAssumedAlignmentILi128EEENS4_14SM90_TMA_STOREES25_S27_S27_EEEvvEEEEvNT_6ParamsE --------------------------
	.section	.nv.constant0._ZN7cutlass13device_kernelINS_4gemm6kernel13GemmUniversalIN4cute5tupleIJiiiiEEENS1_10collective13CollectiveMmaINS1_35MainloopSm100TmaUmmaWarpSpecializedILi8ELi2ELi4ENS5_IJNS4_1CILi2EEENSA_ILi4EEENSA_ILi1EEEEEEEENS5_IJNSA_ILi256EEENSA_ILi128EEENSA_ILi64EEEEEENS_6half_tENS5_IJlSD_lEEESK_SL_NS4_8TiledMMAINS4_8MMA_AtomIJNS4_26SM100_MMA_F16BF16_2x1SM_SSISK_SK_fLi256ELi128ELNS4_4UMMA5MajorE0ELSQ_0ELNSP_7ScaleInE0ELSR_0EEEEEENS4_6LayoutINS5_IJSD_SD_SD_EEENS5_IJNSA_ILi0EEESW_SW_EEEEENS5_IJNS4_10UnderscoreESZ_SZ_EEEEENS4_28SM100_TMA_2SM_LOAD_MULTICASTENS4_14ComposedLayoutINS4_7SwizzleILi3ELi4ELi3EEENS4_18smem_ptr_flag_bitsILi16EEENSU_INS5_IJNSA_ILi8EEESI_EEENS5_IJSI_SD_EEEEEEEvNS4_8identityENS4_18SM100_TMA_2SM_LOADES1C_vS1D_EENS_8epilogue10collective18CollectiveEpilogueINS1G_23Sm100TmaWarpSpecializedILi4ELi2ELi32ELb1ELb0EEEJNS5_IJSH_SH_SI_EEENS5_IJNSU_ISH_SD_EENSU_INSA_ILi32EEESD_EEEEESK_SL_SK_SL_NS1G_6fusion15FusionCallbacksIS1K_NS1Q_17LinearCombinationISK_fSK_fLNS_15FloatRoundStyleE2EEES1L_S1P_JEEENS4_5SM1004TMEM4LOAD26SM100_TMEM_LOAD_32dp32b32xENS4_13SM90_TMA_LOADENS13_INS14_ILi2ELi4ELi3EEES17_NSU_INS5_IJS18_S1N_EEENS5_IJS1N_SD_EEEEEEENS4_39AutoVectorizingCopyWithAssumedAlignmentILi128EEENS4_14SM90_TMA_STOREES25_S27_S27_EEEvvEEEEvNT_6ParamsE,"a",@progbits
	.sectionflags	@""
	.align	4
.nv.constant0._ZN7cutlass13device_kernelINS_4gemm6kernel13GemmUniversalIN4cute5tupleIJiiiiEEENS1_10collective13CollectiveMmaINS1_35MainloopSm100TmaUmmaWarpSpecializedILi8ELi2ELi4ENS5_IJNS4_1CILi2EEENSA_ILi4EEENSA_ILi1EEEEEEEENS5_IJNSA_ILi256EEENSA_ILi128EEENSA_ILi64EEEEEENS_6half_tENS5_IJlSD_lEEESK_SL_NS4_8TiledMMAINS4_8MMA_AtomIJNS4_26SM100_MMA_F16BF16_2x1SM_SSISK_SK_fLi256ELi128ELNS4_4UMMA5MajorE0ELSQ_0ELNSP_7ScaleInE0ELSR_0EEEEEENS4_6LayoutINS5_IJSD_SD_SD_EEENS5_IJNSA_ILi0EEESW_SW_EEEEENS5_IJNS4_10UnderscoreESZ_SZ_EEEEENS4_28SM100_TMA_2SM_LOAD_MULTICASTENS4_14ComposedLayoutINS4_7SwizzleILi3ELi4ELi3EEENS4_18smem_ptr_flag_bitsILi16EEENSU_INS5_IJNSA_ILi8EEESI_EEENS5_IJSI_SD_EEEEEEEvNS4_8identityENS4_18SM100_TMA_2SM_LOADES1C_vS1D_EENS_8epilogue10collective18CollectiveEpilogueINS1G_23Sm100TmaWarpSpecializedILi4ELi2ELi32ELb1ELb0EEEJNS5_IJSH_SH_SI_EEENS5_IJNSU_ISH_SD_EENSU_INSA_ILi32EEESD_EEEEESK_SL_SK_SL_NS1G_6fusion15FusionCallbacksIS1K_NS1Q_17LinearCombinationISK_fSK_fLNS_15FloatRoundStyleE2EEES1L_S1P_JEEENS4_5SM1004TMEM4LOAD26SM100_TMEM_LOAD_32dp32b32xENS4_13SM90_TMA_LOADENS13_INS14_ILi2ELi4ELi3EEES17_NSU_INS5_IJS18_S1N_EEENS5_IJS1N_SD_EEEEEEENS4_39AutoVectorizingCopyWithAssumedAlignmentILi128EEENS4_14SM90_TMA_STOREES25_S27_S27_EEEvvEEEEvNT_6ParamsE:
	.zero		2944


//--------------------- SYMBOLS --------------------------

	.type		.nv.reservedSmem.offset0,@object
	.size		.nv.reservedSmem.offset0,0x4
	.type		.nv.reservedSmem.cap,@object
	.size		.nv.reservedSmem.cap,0x4
	.type		__assertfail,@function
